//
// Generated by NVIDIA NVVM Compiler
//
// Compiler Build ID: CL-36424714
// Cuda compilation tools, release 13.0, V13.0.88
// Based on NVVM 20.0.0
//

.version 9.0
.target sm_100
.address_size 64

	// .globl	_Z14init_particlesP5Pointi
.global .align 4 .u32 width;
.global .align 4 .u32 height;
.global .align 8 .u64 map;

.visible .entry _Z14init_particlesP5Pointi(
	.param .u64 .ptr .align 1 _Z14init_particlesP5Pointi_param_0,
	.param .u32 _Z14init_particlesP5Pointi_param_1
)
{
	.reg .pred 	%p<2>;
	.reg .b32 	%r<152>;
	.reg .b32 	%f<10>;
	.reg .b64 	%rd<5>;

	ld.param.u64 	%rd1, [_Z14init_particlesP5Pointi_param_0];
	ld.param.u32 	%r2, [_Z14init_particlesP5Pointi_param_1];
	mov.u32 	%r3, %ctaid.x;
	mov.u32 	%r4, %ntid.x;
	mov.u32 	%r5, %tid.x;
	mad.lo.s32 	%r1, %r3, %r4, %r5;
	setp.ge.s32 	%p1, %r1, %r2;
	@%p1 bra 	$L__BB0_2;
	cvta.to.global.u64 	%rd2, %rd1;
	mul.lo.s32 	%r6, %r1, 75;
	mul.hi.s32 	%r7, %r6, 2147450881;
	shr.u32 	%r8, %r7, 31;
	shr.s32 	%r9, %r7, 15;
	add.s32 	%r10, %r9, %r8;
	mul.lo.s32 	%r11, %r10, 65537;
	sub.s32 	%r12, %r6, %r11;
	mul.lo.s32 	%r13, %r12, 75;
	mul.hi.s32 	%r14, %r13, 2147450881;
	shr.u32 	%r15, %r14, 31;
	shr.s32 	%r16, %r14, 15;
	add.s32 	%r17, %r16, %r15;
	mul.lo.s32 	%r18, %r17, 65537;
	sub.s32 	%r19, %r13, %r18;
	mul.lo.s32 	%r20, %r19, 75;
	mul.hi.s32 	%r21, %r20, 2147450881;
	shr.u32 	%r22, %r21, 31;
	shr.s32 	%r23, %r21, 15;
	add.s32 	%r24, %r23, %r22;
	mul.lo.s32 	%r25, %r24, 65537;
	sub.s32 	%r26, %r20, %r25;
	mul.lo.s32 	%r27, %r26, 75;
	mul.hi.s32 	%r28, %r27, 2147450881;
	shr.u32 	%r29, %r28, 31;
	shr.s32 	%r30, %r28, 15;
	add.s32 	%r31, %r30, %r29;
	mul.lo.s32 	%r32, %r31, 65537;
	sub.s32 	%r33, %r27, %r32;
	mul.lo.s32 	%r34, %r33, 75;
	mul.hi.s32 	%r35, %r34, 2147450881;
	shr.u32 	%r36, %r35, 31;
	shr.s32 	%r37, %r35, 15;
	add.s32 	%r38, %r37, %r36;
	mul.lo.s32 	%r39, %r38, 65537;
	sub.s32 	%r40, %r34, %r39;
	mul.lo.s32 	%r41, %r40, 75;
	mul.hi.s32 	%r42, %r41, 2147450881;
	shr.u32 	%r43, %r42, 31;
	shr.s32 	%r44, %r42, 15;
	add.s32 	%r45, %r44, %r43;
	mul.lo.s32 	%r46, %r45, 65537;
	sub.s32 	%r47, %r41, %r46;
	mul.lo.s32 	%r48, %r47, 75;
	mul.hi.s32 	%r49, %r48, 2147450881;
	shr.u32 	%r50, %r49, 31;
	shr.s32 	%r51, %r49, 15;
	add.s32 	%r52, %r51, %r50;
	mul.lo.s32 	%r53, %r52, 65537;
	sub.s32 	%r54, %r48, %r53;
	mul.lo.s32 	%r55, %r54, 75;
	mul.hi.s32 	%r56, %r55, 2147450881;
	shr.u32 	%r57, %r56, 31;
	shr.s32 	%r58, %r56, 15;
	add.s32 	%r59, %r58, %r57;
	mul.lo.s32 	%r60, %r59, 65537;
	sub.s32 	%r61, %r55, %r60;
	mul.lo.s32 	%r62, %r61, 75;
	mul.hi.s32 	%r63, %r62, 2147450881;
	shr.u32 	%r64, %r63, 31;
	shr.s32 	%r65, %r63, 15;
	add.s32 	%r66, %r65, %r64;
	mul.lo.s32 	%r67, %r66, 65537;
	sub.s32 	%r68, %r62, %r67;
	mul.lo.s32 	%r69, %r68, 75;
	mul.hi.s32 	%r70, %r69, 2147450881;
	shr.u32 	%r71, %r70, 31;
	shr.s32 	%r72, %r70, 15;
	add.s32 	%r73, %r72, %r71;
	mul.lo.s32 	%r74, %r73, 65537;
	sub.s32 	%r75, %r69, %r74;
	cvt.rn.f32.s32 	%f1, %r75;
	div.rn.f32 	%f2, %f1, 0f47800080;
	ld.global.u32 	%r76, [width];
	cvt.rn.f32.s32 	%f3, %r76;
	mul.f32 	%f4, %f2, %f3;
	mul.f32 	%f5, %f2, 0f47800080;
	cvt.rzi.s32.f32 	%r77, %f5;
	cvt.rzi.s32.f32 	%r78, %f4;
	mul.lo.s32 	%r79, %r77, 75;
	mul.hi.s32 	%r80, %r79, 2147450881;
	shr.u32 	%r81, %r80, 31;
	shr.s32 	%r82, %r80, 15;
	add.s32 	%r83, %r82, %r81;
	mul.lo.s32 	%r84, %r83, 65537;
	sub.s32 	%r85, %r79, %r84;
	mul.lo.s32 	%r86, %r85, 75;
	mul.hi.s32 	%r87, %r86, 2147450881;
	shr.u32 	%r88, %r87, 31;
	shr.s32 	%r89, %r87, 15;
	add.s32 	%r90, %r89, %r88;
	mul.lo.s32 	%r91, %r90, 65537;
	sub.s32 	%r92, %r86, %r91;
	mul.lo.s32 	%r93, %r92, 75;
	mul.hi.s32 	%r94, %r93, 2147450881;
	shr.u32 	%r95, %r94, 31;
	shr.s32 	%r96, %r94, 15;
	add.s32 	%r97, %r96, %r95;
	mul.lo.s32 	%r98, %r97, 65537;
	sub.s32 	%r99, %r93, %r98;
	mul.lo.s32 	%r100, %r99, 75;
	mul.hi.s32 	%r101, %r100, 2147450881;
	shr.u32 	%r102, %r101, 31;
	shr.s32 	%r103, %r101, 15;
	add.s32 	%r104, %r103, %r102;
	mul.lo.s32 	%r105, %r104, 65537;
	sub.s32 	%r106, %r100, %r105;
	mul.lo.s32 	%r107, %r106, 75;
	mul.hi.s32 	%r108, %r107, 2147450881;
	shr.u32 	%r109, %r108, 31;
	shr.s32 	%r110, %r108, 15;
	add.s32 	%r111, %r110, %r109;
	mul.lo.s32 	%r112, %r111, 65537;
	sub.s32 	%r113, %r107, %r112;
	mul.lo.s32 	%r114, %r113, 75;
	mul.hi.s32 	%r115, %r114, 2147450881;
	shr.u32 	%r116, %r115, 31;
	shr.s32 	%r117, %r115, 15;
	add.s32 	%r118, %r117, %r116;
	mul.lo.s32 	%r119, %r118, 65537;
	sub.s32 	%r120, %r114, %r119;
	mul.lo.s32 	%r121, %r120, 75;
	mul.hi.s32 	%r122, %r121, 2147450881;
	shr.u32 	%r123, %r122, 31;
	shr.s32 	%r124, %r122, 15;
	add.s32 	%r125, %r124, %r123;
	mul.lo.s32 	%r126, %r125, 65537;
	sub.s32 	%r127, %r121, %r126;
	mul.lo.s32 	%r128, %r127, 75;
	mul.hi.s32 	%r129, %r128, 2147450881;
	shr.u32 	%r130, %r129, 31;
	shr.s32 	%r131, %r129, 15;
	add.s32 	%r132, %r131, %r130;
	mul.lo.s32 	%r133, %r132, 65537;
	sub.s32 	%r134, %r128, %r133;
	mul.lo.s32 	%r135, %r134, 75;
	mul.hi.s32 	%r136, %r135, 2147450881;
	shr.u32 	%r137, %r136, 31;
	shr.s32 	%r138, %r136, 15;
	add.s32 	%r139, %r138, %r137;
	mul.lo.s32 	%r140, %r139, 65537;
	sub.s32 	%r141, %r135, %r140;
	mul.lo.s32 	%r142, %r141, 75;
	mul.hi.s32 	%r143, %r142, 2147450881;
	shr.u32 	%r144, %r143, 31;
	shr.s32 	%r145, %r143, 15;
	add.s32 	%r146, %r145, %r144;
	mul.lo.s32 	%r147, %r146, 65537;
	sub.s32 	%r148, %r142, %r147;
	cvt.rn.f32.s32 	%f6, %r148;
	div.rn.f32 	%f7, %f6, 0f47800080;
	ld.global.u32 	%r149, [height];
	cvt.rn.f32.s32 	%f8, %r149;
	mul.f32 	%f9, %f7, %f8;
	cvt.rzi.s32.f32 	%r150, %f9;
	mul.wide.s32 	%rd3, %r1, 16;
	add.s64 	%rd4, %rd2, %rd3;
	st.global.u32 	[%rd4], %r78;
	st.global.u32 	[%rd4+4], %r150;
	mov.b32 	%r151, 0;
	st.global.u32 	[%rd4+8], %r151;
	st.global.u32 	[%rd4+12], %r1;
$L__BB0_2:
	ret;

}
	// .globl	_Z4fillP5PointiPi
.visible .entry _Z4fillP5PointiPi(
	.param .u64 .ptr .align 1 _Z4fillP5PointiPi_param_0,
	.param .u32 _Z4fillP5PointiPi_param_1,
	.param .u64 .ptr .align 1 _Z4fillP5PointiPi_param_2
)
{
	.reg .pred 	%p<44>;
	.reg .b32 	%r<39>;
	.reg .b64 	%rd<37>;

	ld.param.u64 	%rd6, [_Z4fillP5PointiPi_param_0];
	ld.param.u32 	%r9, [_Z4fillP5PointiPi_param_1];
	ld.param.u64 	%rd7, [_Z4fillP5PointiPi_param_2];
	mov.u32 	%r10, %ctaid.x;
	mov.u32 	%r11, %ntid.x;
	mov.u32 	%r12, %tid.x;
	mad.lo.s32 	%r1, %r10, %r11, %r12;
	setp.ge.s32 	%p1, %r1, %r9;
	@%p1 bra 	$L__BB1_22;
	cvta.to.global.u64 	%rd8, %rd6;
	mul.wide.s32 	%rd9, %r1, 16;
	add.s64 	%rd1, %rd8, %rd9;
	ld.global.s32 	%rd2, [%rd1];
	ld.global.u32 	%r2, [%rd1+4];
	ld.global.u32 	%r13, [%rd1+8];
	setp.eq.s32 	%p2, %r13, 1;
	@%p2 bra 	$L__BB1_22;
	cvt.u32.u64 	%r14, %rd2;
	ld.global.u32 	%r15, [width];
	ld.global.u32 	%r4, [height];
	ld.global.u64 	%rd11, [map];
	cvta.to.global.u64 	%rd3, %rd11;
	setp.lt.s32 	%p3, %r14, 1;
	setp.gt.s32 	%p4, %r14, %r15;
	or.pred  	%p5, %p3, %p4;
	mul.lo.s32 	%r16, %r15, %r2;
	cvt.s64.s32 	%rd12, %r16;
	add.s64 	%rd13, %rd12, %rd2;
	shl.b64 	%rd14, %rd13, 2;
	add.s64 	%rd4, %rd3, %rd14;
	add.s32 	%r17, %r2, -1;
	mul.lo.s32 	%r5, %r15, %r17;
	cvt.s64.s32 	%rd15, %r5;
	add.s64 	%rd16, %rd15, %rd2;
	shl.b64 	%rd17, %rd16, 2;
	add.s64 	%rd5, %rd3, %rd17;
	@%p5 bra 	$L__BB1_9;
	setp.lt.s32 	%p6, %r2, 1;
	setp.gt.s32 	%p7, %r2, %r4;
	or.pred  	%p8, %p6, %p7;
	@%p8 bra 	$L__BB1_5;
	ld.global.u32 	%r18, [%rd5+-4];
	setp.gt.s32 	%p9, %r18, 0;
	@%p9 bra 	$L__BB1_21;
$L__BB1_5:
	setp.lt.s32 	%p10, %r2, 0;
	setp.ge.s32 	%p11, %r2, %r4;
	or.pred  	%p12, %p10, %p11;
	@%p12 bra 	$L__BB1_7;
	ld.global.u32 	%r19, [%rd4+-4];
	setp.gt.s32 	%p13, %r19, 0;
	@%p13 bra 	$L__BB1_21;
$L__BB1_7:
	add.s32 	%r6, %r2, 1;
	setp.lt.s32 	%p14, %r2, -1;
	setp.ge.s32 	%p15, %r6, %r4;
	or.pred  	%p16, %p14, %p15;
	@%p16 bra 	$L__BB1_9;
	mul.lo.s32 	%r20, %r15, %r6;
	cvt.s64.s32 	%rd18, %r20;
	add.s64 	%rd19, %rd18, %rd2;
	shl.b64 	%rd20, %rd19, 2;
	add.s64 	%rd21, %rd3, %rd20;
	ld.global.u32 	%r21, [%rd21+-4];
	setp.gt.s32 	%p17, %r21, 0;
	@%p17 bra 	$L__BB1_21;
$L__BB1_9:
	setp.lt.s32 	%p18, %r14, 0;
	setp.ge.s32 	%p19, %r14, %r15;
	or.pred  	%p20, %p18, %p19;
	@%p20 bra 	$L__BB1_14;
	setp.lt.s32 	%p21, %r2, 1;
	setp.gt.s32 	%p22, %r2, %r4;
	or.pred  	%p23, %p21, %p22;
	@%p23 bra 	$L__BB1_12;
	add.s32 	%r24, %r5, %r14;
	mul.wide.s32 	%rd23, %r24, 4;
	add.s64 	%rd24, %rd3, %rd23;
	ld.global.u32 	%r25, [%rd24];
	setp.gt.s32 	%p24, %r25, 0;
	@%p24 bra 	$L__BB1_21;
$L__BB1_12:
	add.s32 	%r7, %r2, 1;
	setp.lt.s32 	%p25, %r2, -1;
	setp.ge.s32 	%p26, %r7, %r4;
	or.pred  	%p27, %p25, %p26;
	@%p27 bra 	$L__BB1_14;
	mad.lo.s32 	%r27, %r15, %r7, %r14;
	mul.wide.s32 	%rd25, %r27, 4;
	add.s64 	%rd26, %rd3, %rd25;
	ld.global.u32 	%r28, [%rd26];
	setp.gt.s32 	%p28, %r28, 0;
	@%p28 bra 	$L__BB1_21;
$L__BB1_14:
	add.s32 	%r30, %r14, 1;
	setp.lt.s32 	%p29, %r14, -1;
	setp.ge.s32 	%p30, %r30, %r15;
	or.pred  	%p31, %p29, %p30;
	@%p31 bra 	$L__BB1_22;
	setp.lt.s32 	%p32, %r2, 1;
	setp.gt.s32 	%p33, %r2, %r4;
	or.pred  	%p34, %p32, %p33;
	@%p34 bra 	$L__BB1_17;
	ld.global.u32 	%r31, [%rd5+4];
	setp.gt.s32 	%p35, %r31, 0;
	@%p35 bra 	$L__BB1_21;
$L__BB1_17:
	setp.lt.s32 	%p36, %r2, 0;
	setp.ge.s32 	%p37, %r2, %r4;
	or.pred  	%p38, %p36, %p37;
	@%p38 bra 	$L__BB1_19;
	ld.global.u32 	%r32, [%rd4+4];
	setp.gt.s32 	%p39, %r32, 0;
	@%p39 bra 	$L__BB1_21;
$L__BB1_19:
	add.s32 	%r8, %r2, 1;
	setp.lt.s32 	%p40, %r2, -1;
	setp.ge.s32 	%p41, %r8, %r4;
	or.pred  	%p42, %p40, %p41;
	@%p42 bra 	$L__BB1_22;
	mul.lo.s32 	%r33, %r15, %r8;
	cvt.s64.s32 	%rd28, %r33;
	add.s64 	%rd29, %rd28, %rd2;
	shl.b64 	%rd30, %rd29, 2;
	add.s64 	%rd31, %rd3, %rd30;
	ld.global.u32 	%r34, [%rd31+4];
	setp.lt.s32 	%p43, %r34, 1;
	@%p43 bra 	$L__BB1_22;
$L__BB1_21:
	mov.b32 	%r36, 1;
	st.global.u32 	[%rd1+8], %r36;
	ld.global.u32 	%r37, [width];
	mad.lo.s32 	%r38, %r37, %r2, %r14;
	ld.global.u64 	%rd32, [map];
	cvta.to.global.u64 	%rd33, %rd32;
	mul.wide.s32 	%rd34, %r38, 4;
	add.s64 	%rd35, %rd33, %rd34;
	st.global.u32 	[%rd35], %r36;
	cvta.to.global.u64 	%rd36, %rd7;
	st.global.u32 	[%rd36], %r36;
$L__BB1_22:
	ret;

}
	// .globl	_Z14move_particlesP5Pointi
.visible .entry _Z14move_particlesP5Pointi(
	.param .u64 .ptr .align 1 _Z14move_particlesP5Pointi_param_0,
	.param .u32 _Z14move_particlesP5Pointi_param_1
)
{
	.reg .pred 	%p<10>;
	.reg .b32 	%r<96>;
	.reg .b32 	%f<4>;
	.reg .b64 	%rd<6>;

	ld.param.u64 	%rd2, [_Z14move_particlesP5Pointi_param_0];
	ld.param.u32 	%r6, [_Z14move_particlesP5Pointi_param_1];
	mov.u32 	%r7, %ctaid.x;
	mov.u32 	%r8, %ntid.x;
	mov.u32 	%r9, %tid.x;
	mad.lo.s32 	%r1, %r7, %r8, %r9;
	setp.ge.s32 	%p1, %r1, %r6;
	@%p1 bra 	$L__BB2_17;
	cvta.to.global.u64 	%rd3, %rd2;
	mul.wide.s32 	%rd4, %r1, 16;
	add.s64 	%rd5, %rd3, %rd4;
	add.s64 	%rd1, %rd5, 8;
	ld.global.u32 	%r10, [%rd5+8];
	setp.ne.s32 	%p2, %r10, 0;
	@%p2 bra 	$L__BB2_17;
	ld.global.u32 	%r12, [%rd1+4];
	mul.lo.s32 	%r13, %r12, 75;
	mul.hi.s32 	%r14, %r13, 2147450881;
	shr.u32 	%r15, %r14, 31;
	shr.s32 	%r16, %r14, 15;
	add.s32 	%r17, %r16, %r15;
	mul.lo.s32 	%r18, %r17, 65537;
	sub.s32 	%r19, %r13, %r18;
	mul.lo.s32 	%r20, %r19, 75;
	mul.hi.s32 	%r21, %r20, 2147450881;
	shr.u32 	%r22, %r21, 31;
	shr.s32 	%r23, %r21, 15;
	add.s32 	%r24, %r23, %r22;
	mul.lo.s32 	%r25, %r24, 65537;
	sub.s32 	%r26, %r20, %r25;
	mul.lo.s32 	%r27, %r26, 75;
	mul.hi.s32 	%r28, %r27, 2147450881;
	shr.u32 	%r29, %r28, 31;
	shr.s32 	%r30, %r28, 15;
	add.s32 	%r31, %r30, %r29;
	mul.lo.s32 	%r32, %r31, 65537;
	sub.s32 	%r33, %r27, %r32;
	mul.lo.s32 	%r34, %r33, 75;
	mul.hi.s32 	%r35, %r34, 2147450881;
	shr.u32 	%r36, %r35, 31;
	shr.s32 	%r37, %r35, 15;
	add.s32 	%r38, %r37, %r36;
	mul.lo.s32 	%r39, %r38, 65537;
	sub.s32 	%r40, %r34, %r39;
	mul.lo.s32 	%r41, %r40, 75;
	mul.hi.s32 	%r42, %r41, 2147450881;
	shr.u32 	%r43, %r42, 31;
	shr.s32 	%r44, %r42, 15;
	add.s32 	%r45, %r44, %r43;
	mul.lo.s32 	%r46, %r45, 65537;
	sub.s32 	%r47, %r41, %r46;
	mul.lo.s32 	%r48, %r47, 75;
	mul.hi.s32 	%r49, %r48, 2147450881;
	shr.u32 	%r50, %r49, 31;
	shr.s32 	%r51, %r49, 15;
	add.s32 	%r52, %r51, %r50;
	mul.lo.s32 	%r53, %r52, 65537;
	sub.s32 	%r54, %r48, %r53;
	mul.lo.s32 	%r55, %r54, 75;
	mul.hi.s32 	%r56, %r55, 2147450881;
	shr.u32 	%r57, %r56, 31;
	shr.s32 	%r58, %r56, 15;
	add.s32 	%r59, %r58, %r57;
	mul.lo.s32 	%r60, %r59, 65537;
	sub.s32 	%r61, %r55, %r60;
	mul.lo.s32 	%r62, %r61, 75;
	mul.hi.s32 	%r63, %r62, 2147450881;
	shr.u32 	%r64, %r63, 31;
	shr.s32 	%r65, %r63, 15;
	add.s32 	%r66, %r65, %r64;
	mul.lo.s32 	%r67, %r66, 65537;
	sub.s32 	%r68, %r62, %r67;
	mul.lo.s32 	%r69, %r68, 75;
	mul.hi.s32 	%r70, %r69, 2147450881;
	shr.u32 	%r71, %r70, 31;
	shr.s32 	%r72, %r70, 15;
	add.s32 	%r73, %r72, %r71;
	mul.lo.s32 	%r74, %r73, 65537;
	sub.s32 	%r75, %r69, %r74;
	mul.lo.s32 	%r76, %r75, 75;
	mul.hi.s32 	%r77, %r76, 2147450881;
	shr.u32 	%r78, %r77, 31;
	shr.s32 	%r79, %r77, 15;
	add.s32 	%r80, %r79, %r78;
	mul.lo.s32 	%r81, %r80, 65537;
	sub.s32 	%r82, %r76, %r81;
	cvt.rn.f32.s32 	%f1, %r82;
	div.rn.f32 	%f2, %f1, 0f47800080;
	mul.f32 	%f3, %f2, 0f47800080;
	cvt.rzi.s32.f32 	%r83, %f3;
	st.global.u32 	[%rd1+4], %r83;
	and.b32  	%r11, %r83, 3;
	setp.gt.s32 	%p3, %r11, 1;
	@%p3 bra 	$L__BB2_7;
	setp.eq.s32 	%p5, %r11, 0;
	@%p5 bra 	$L__BB2_4;
	bra.uni 	$L__BB2_5;
$L__BB2_4:
	ld.global.u32 	%r90, [%rd1+-8];
	add.s32 	%r91, %r90, 1;
	st.global.u32 	[%rd1+-8], %r91;
	bra.uni 	$L__BB2_9;
$L__BB2_5:
	ld.global.u32 	%r88, [%rd1+-8];
	add.s32 	%r89, %r88, -1;
	st.global.u32 	[%rd1+-8], %r89;
	bra.uni 	$L__BB2_9;
$L__BB2_6:
	ld.global.u32 	%r86, [%rd1+-4];
	add.s32 	%r87, %r86, 1;
	st.global.u32 	[%rd1+-4], %r87;
	bra.uni 	$L__BB2_9;
$L__BB2_7:
	setp.eq.s32 	%p4, %r11, 2;
	@%p4 bra 	$L__BB2_6;
	ld.global.u32 	%r84, [%rd1+-4];
	add.s32 	%r85, %r84, -1;
	st.global.u32 	[%rd1+-4], %r85;
$L__BB2_9:
	ld.global.u32 	%r2, [%rd1+-8];
	ld.global.u32 	%r3, [width];
	setp.lt.s32 	%p6, %r2, %r3;
	@%p6 bra 	$L__BB2_11;
	mov.b32 	%r92, 0;
	st.global.u32 	[%rd1+-8], %r92;
	bra.uni 	$L__BB2_13;
$L__BB2_11:
	setp.gt.s32 	%p7, %r2, -1;
	@%p7 bra 	$L__BB2_13;
	add.s32 	%r93, %r3, -1;
	st.global.u32 	[%rd1+-8], %r93;
$L__BB2_13:
	ld.global.u32 	%r4, [%rd1+-4];
	ld.global.u32 	%r5, [height];
	setp.lt.s32 	%p8, %r4, %r5;
	@%p8 bra 	$L__BB2_15;
	mov.b32 	%r94, 0;
	st.global.u32 	[%rd1+-4], %r94;
	bra.uni 	$L__BB2_17;
$L__BB2_15:
	setp.gt.s32 	%p9, %r4, -1;
	@%p9 bra 	$L__BB2_17;
	add.s32 	%r95, %r5, -1;
	st.global.u32 	[%rd1+-4], %r95;
$L__BB2_17:
	ret;

}


// ===== COMPILED SASS (sm_100) =====

	.target	sm_100

	.elftype	@"ET_EXEC"


//--------------------- .note.nv.tkinfo           --------------------------
	.section	.note.nv.tkinfo,"",@"SHT_NOTE"
	.sectionflags	@"SHF_NOTE_NV_TKINFO"
	.tkinfo
        /*0018*/ 	.word	0x00000002
        /*0030*/ 	.string	""
        /*0030*/ 	.string	"ptxas"
        /*0030*/ 	.string	"Cuda compilation tools, release 13.0, V13.0.88"
        /*0030*/ 	.string	"Build cuda_13.0.r13.0/compiler.36424714_0"
        /*0030*/ 	.string	"-arch sm_100 -m 64 "



//--------------------- .note.nv.cuinfo           --------------------------
	.section	.note.nv.cuinfo,"",@"SHT_NOTE"
	.sectionflags	@"SHF_NOTE_NV_CUINFO"
        /*0018*/ 	.short	0x0002
        /*001a*/ 	.short	0x0064
        /*001c*/ 	.short	0x0082
	.zero		2


//--------------------- .nv.info                  --------------------------
	.section	.nv.info,"",@"SHT_CUDA_INFO"
	.align	4


	//----- nvinfo : EIATTR_REGCOUNT
	.align		4
        /*0000*/ 	.byte	0x04, 0x2f
        /*0002*/ 	.short	(.L_4 - .L_3)
	.align		4
.L_3:
        /*0004*/ 	.word	index@(_Z14init_particlesP5Pointi)
        /*0008*/ 	.word	0x00000012


	//----- nvinfo : EIATTR_FRAME_SIZE
	.align		4
.L_4:
        /*000c*/ 	.byte	0x04, 0x11
        /*000e*/ 	.short	(.L_6 - .L_5)
	.align		4
.L_5:
        /*0010*/ 	.word	index@($__internal_1_$__cuda_sm3x_div_rn_noftz_f32_slowpath)
        /*0014*/ 	.word	0x00000000


	//----- nvinfo : EIATTR_FRAME_SIZE
	.align		4
.L_6:
        /*0018*/ 	.byte	0x04, 0x11
        /*001a*/ 	.short	(.L_8 - .L_7)
	.align		4
.L_7:
        /*001c*/ 	.word	index@(_Z14init_particlesP5Pointi)
        /*0020*/ 	.word	0x00000000


	//----- nvinfo : EIATTR_REGCOUNT
	.align		4
.L_8:
        /*0024*/ 	.byte	0x04, 0x2f
        /*0026*/ 	.short	(.L_10 - .L_9)
	.align		4
.L_9:
        /*0028*/ 	.word	index@(_Z4fillP5PointiPi)
        /*002c*/ 	.word	0x00000018


	//----- nvinfo : EIATTR_FRAME_SIZE
	.align		4
.L_10:
        /*0030*/ 	.byte	0x04, 0x11
        /*0032*/ 	.short	(.L_12 - .L_11)
	.align		4
.L_11:
        /*0034*/ 	.word	index@(_Z4fillP5PointiPi)
        /*0038*/ 	.word	0x00000000


	//----- nvinfo : EIATTR_REGCOUNT
	.align		4
.L_12:
        /*003c*/ 	.byte	0x04, 0x2f
        /*003e*/ 	.short	(.L_14 - .L_13)
	.align		4
.L_13:
        /*0040*/ 	.word	index@(_Z14move_particlesP5Pointi)
        /*0044*/ 	.word	0x0000000e


	//----- nvinfo : EIATTR_FRAME_SIZE
	.align		4
.L_14:
        /*0048*/ 	.byte	0x04, 0x11
        /*004a*/ 	.short	(.L_16 - .L_15)
	.align		4
.L_15:
        /*004c*/ 	.word	index@($__internal_0_$__cuda_sm3x_div_rn_noftz_f32_slowpath)
        /*0050*/ 	.word	0x00000000


	//----- nvinfo : EIATTR_FRAME_SIZE
	.align		4
.L_16:
        /*0054*/ 	.byte	0x04, 0x11
        /*0056*/ 	.short	(.L_18 - .L_17)
	.align		4
.L_17:
        /*0058*/ 	.word	index@(_Z14move_particlesP5Pointi)
        /*005c*/ 	.word	0x00000000


	//----- nvinfo : EIATTR_MIN_STACK_SIZE
	.align		4
.L_18:
        /*0060*/ 	.byte	0x04, 0x12
        /*0062*/ 	.short	(.L_20 - .L_19)
	.align		4
.L_19:
        /*0064*/ 	.word	index@(_Z14move_particlesP5Pointi)
        /*0068*/ 	.word	0x00000000


	//----- nvinfo : EIATTR_MIN_STACK_SIZE
	.align		4
.L_20:
        /*006c*/ 	.byte	0x04, 0x12
        /*006e*/ 	.short	(.L_22 - .L_21)
	.align		4
.L_21:
        /*0070*/ 	.word	index@(_Z4fillP5PointiPi)
        /*0074*/ 	.word	0x00000000


	//----- nvinfo : EIATTR_MIN_STACK_SIZE
	.align		4
.L_22:
        /*0078*/ 	.byte	0x04, 0x12
        /*007a*/ 	.short	(.L_24 - .L_23)
	.align		4
.L_23:
        /*007c*/ 	.word	index@(_Z14init_particlesP5Pointi)
        /*0080*/ 	.word	0x00000000
.L_24:


//--------------------- .nv.compat                --------------------------
	.section	.nv.compat,"",@"SHT_CUDA_COMPAT_INFO"
	.align	4
        /*0000*/ 	.byte	0x02, 0x09, 0x00, 0x00, 0x02, 0x02, 0x01, 0x00, 0x02, 0x05, 0x05, 0x00, 0x03, 0x07, 0x01, 0x01
        /*0010*/ 	.byte	0x02, 0x03, 0x00, 0x00, 0x02, 0x06, 0x01, 0x00, 0x04, 0x0b, 0x08, 0x00, 0x01, 0x00, 0x00, 0x00
        /*0020*/ 	.byte	0x00, 0x00, 0x00, 0x00


//--------------------- .nv.info._Z14move_particlesP5Pointi --------------------------
	.section	.nv.info._Z14move_particlesP5Pointi,"",@"SHT_CUDA_INFO"
	.sectionflags	@""
	.align	4


	//----- nvinfo : EIATTR_CUDA_API_VERSION
	.align		4
        /*0000*/ 	.byte	0x04, 0x37
        /*0002*/ 	.short	(.L_26 - .L_25)
.L_25:
        /*0004*/ 	.word	0x00000082


	//----- nvinfo : EIATTR_KPARAM_INFO
	.align		4
.L_26:
        /*0008*/ 	.byte	0x04, 0x17
        /*000a*/ 	.short	(.L_28 - .L_27)
.L_27:
        /*000c*/ 	.word	0x00000000
        /*0010*/ 	.short	0x0001
        /*0012*/ 	.short	0x0008
        /*0014*/ 	.byte	0x00, 0xf0, 0x11, 0x00


	//----- nvinfo : EIATTR_KPARAM_INFO
	.align		4
.L_28:
        /*0018*/ 	.byte	0x04, 0x17
        /*001a*/ 	.short	(.L_30 - .L_29)
.L_29:
        /*001c*/ 	.word	0x00000000
        /*0020*/ 	.short	0x0000
        /*0022*/ 	.short	0x0000
        /*0024*/ 	.byte	0x00, 0xf5, 0x21, 0x00


	//----- nvinfo : EIATTR_SPARSE_MMA_MASK
	.align		4
.L_30:
        /*0028*/ 	.byte	0x03, 0x50
        /*002a*/ 	.short	0x0000


	//----- nvinfo : EIATTR_MAXREG_COUNT
	.align		4
        /*002c*/ 	.byte	0x03, 0x1b
        /*002e*/ 	.short	0x00ff


	//----- nvinfo : EIATTR_MERCURY_ISA_VERSION
	.align		4
        /*0030*/ 	.byte	0x03, 0x5f
        /*0032*/ 	.short	0x0101


	//----- nvinfo : EIATTR_VRC_CTA_INIT_COUNT
	.align		4
        /*0034*/ 	.byte	0x02, 0x4a
	.zero		1
	.zero		1


	//----- nvinfo : EIATTR_EXIT_INSTR_OFFSETS
	.align		4
        /*0038*/ 	.byte	0x04, 0x1c
        /*003a*/ 	.short	(.L_32 - .L_31)


	//   ....[0]....
.L_31:
        /*003c*/ 	.word	0x00000070


	//   ....[1]....
        /*0040*/ 	.word	0x000000d0


	//   ....[2]....
        /*0044*/ 	.word	0x00000770


	//   ....[3]....
        /*0048*/ 	.word	0x00000790


	//   ....[4]....
        /*004c*/ 	.word	0x000007c0


	//----- nvinfo : EIATTR_CRS_STACK_SIZE
	.align		4
.L_32:
        /*0050*/ 	.byte	0x04, 0x1e
        /*0052*/ 	.short	(.L_34 - .L_33)
.L_33:
        /*0054*/ 	.word	0x00000000


	//----- nvinfo : EIATTR_CBANK_PARAM_SIZE
	.align		4
.L_34:
        /*0058*/ 	.byte	0x03, 0x19
        /*005a*/ 	.short	0x000c


	//----- nvinfo : EIATTR_PARAM_CBANK
	.align		4
        /*005c*/ 	.byte	0x04, 0x0a
        /*005e*/ 	.short	(.L_36 - .L_35)
	.align		4
.L_35:
        /*0060*/ 	.word	index@(.nv.constant0._Z14move_particlesP5Pointi)
        /*0064*/ 	.short	0x0380
        /*0066*/ 	.short	0x000c


	//----- nvinfo : EIATTR_SW_WAR
	.align		4
.L_36:
        /*0068*/ 	.byte	0x04, 0x36
        /*006a*/ 	.short	(.L_38 - .L_37)
.L_37:
        /*006c*/ 	.word	0x00000008
.L_38:


//--------------------- .nv.info._Z4fillP5PointiPi --------------------------
	.section	.nv.info._Z4fillP5PointiPi,"",@"SHT_CUDA_INFO"
	.sectionflags	@""
	.align	4


	//----- nvinfo : EIATTR_CUDA_API_VERSION
	.align		4
        /*0000*/ 	.byte	0x04, 0x37
        /*0002*/ 	.short	(.L_40 - .L_39)
.L_39:
        /*0004*/ 	.word	0x00000082


	//----- nvinfo : EIATTR_KPARAM_INFO
	.align		4
.L_40:
        /*0008*/ 	.byte	0x04, 0x17
        /*000a*/ 	.short	(.L_42 - .L_41)
.L_41:
        /*000c*/ 	.word	0x00000000
        /*0010*/ 	.short	0x0002
        /*0012*/ 	.short	0x0010
        /*0014*/ 	.byte	0x00, 0xf5, 0x21, 0x00


	//----- nvinfo : EIATTR_KPARAM_INFO
	.align		4
.L_42:
        /*0018*/ 	.byte	0x04, 0x17
        /*001a*/ 	.short	(.L_44 - .L_43)
.L_43:
        /*001c*/ 	.word	0x00000000
        /*0020*/ 	.short	0x0001
        /*0022*/ 	.short	0x0008
        /*0024*/ 	.byte	0x00, 0xf0, 0x11, 0x00


	//----- nvinfo : EIATTR_KPARAM_INFO
	.align		4
.L_44:
        /*0028*/ 	.byte	0x04, 0x17
        /*002a*/ 	.short	(.L_46 - .L_45)
.L_45:
        /*002c*/ 	.word	0x00000000
        /*0030*/ 	.short	0x0000
        /*0032*/ 	.short	0x0000
        /*0034*/ 	.byte	0x00, 0xf5, 0x21, 0x00


	//----- nvinfo : EIATTR_SPARSE_MMA_MASK
	.align		4
.L_46:
        /*0038*/ 	.byte	0x03, 0x50
        /*003a*/ 	.short	0x0000


	//----- nvinfo : EIATTR_MAXREG_COUNT
	.align		4
        /*003c*/ 	.byte	0x03, 0x1b
        /*003e*/ 	.short	0x00ff


	//----- nvinfo : EIATTR_MERCURY_ISA_VERSION
	.align		4
        /*0040*/ 	.byte	0x03, 0x5f
        /*0042*/ 	.short	0x0101


	//----- nvinfo : EIATTR_VRC_CTA_INIT_COUNT
	.align		4
        /*0044*/ 	.byte	0x02, 0x4a
	.zero		1
	.zero		1


	//----- nvinfo : EIATTR_EXIT_INSTR_OFFSETS
	.align		4
        /*0048*/ 	.byte	0x04, 0x1c
        /*004a*/ 	.short	(.L_48 - .L_47)


	//   ....[0]....
.L_47:
        /*004c*/ 	.word	0x00000070


	//   ....[1]....
        /*0050*/ 	.word	0x000000d0


	//   ....[2]....
        /*0054*/ 	.word	0x00000670


	//   ....[3]....
        /*0058*/ 	.word	0x000007d0


	//   ....[4]....
        /*005c*/ 	.word	0x00000850


	//   ....[5]....
        /*0060*/ 	.word	0x00000910


	//----- nvinfo : EIATTR_CRS_STACK_SIZE
	.align		4
.L_48:
        /*0064*/ 	.byte	0x04, 0x1e
        /*0066*/ 	.short	(.L_50 - .L_49)
.L_49:
        /*0068*/ 	.word	0x00000000


	//----- nvinfo : EIATTR_CBANK_PARAM_SIZE
	.align		4
.L_50:
        /*006c*/ 	.byte	0x03, 0x19
        /*006e*/ 	.short	0x0018


	//----- nvinfo : EIATTR_PARAM_CBANK
	.align		4
        /*0070*/ 	.byte	0x04, 0x0a
        /*0072*/ 	.short	(.L_52 - .L_51)
	.align		4
.L_51:
        /*0074*/ 	.word	index@(.nv.constant0._Z4fillP5PointiPi)
        /*0078*/ 	.short	0x0380
        /*007a*/ 	.short	0x0018


	//----- nvinfo : EIATTR_SW_WAR
	.align		4
.L_52:
        /*007c*/ 	.byte	0x04, 0x36
        /*007e*/ 	.short	(.L_54 - .L_53)
.L_53:
        /*0080*/ 	.word	0x00000008
.L_54:


//--------------------- .nv.info._Z14init_particlesP5Pointi --------------------------
	.section	.nv.info._Z14init_particlesP5Pointi,"",@"SHT_CUDA_INFO"
	.sectionflags	@""
	.align	4


	//----- nvinfo : EIATTR_CUDA_API_VERSION
	.align		4
        /*0000*/ 	.byte	0x04, 0x37
        /*0002*/ 	.short	(.L_56 - .L_55)
.L_55:
        /*0004*/ 	.word	0x00000082


	//----- nvinfo : EIATTR_KPARAM_INFO
	.align		4
.L_56:
        /*0008*/ 	.byte	0x04, 0x17
        /*000a*/ 	.short	(.L_58 - .L_57)
.L_57:
        /*000c*/ 	.word	0x00000000
        /*0010*/ 	.short	0x0001
        /*0012*/ 	.short	0x0008
        /*0014*/ 	.byte	0x00, 0xf0, 0x11, 0x00


	//----- nvinfo : EIATTR_KPARAM_INFO
	.align		4
.L_58:
        /*0018*/ 	.byte	0x04, 0x17
        /*001a*/ 	.short	(.L_60 - .L_59)
.L_59:
        /*001c*/ 	.word	0x00000000
        /*0020*/ 	.short	0x0000
        /*0022*/ 	.short	0x0000
        /*0024*/ 	.byte	0x00, 0xf5, 0x21, 0x00


	//----- nvinfo : EIATTR_SPARSE_MMA_MASK
	.align		4
.L_60:
        /*0028*/ 	.byte	0x03, 0x50
        /*002a*/ 	.short	0x0000


	//----- nvinfo : EIATTR_MAXREG_COUNT
	.align		4
        /*002c*/ 	.byte	0x03, 0x1b
        /*002e*/ 	.short	0x00ff


	//----- nvinfo : EIATTR_MERCURY_ISA_VERSION
	.align		4
        /*0030*/ 	.byte	0x03, 0x5f
        /*0032*/ 	.short	0x0101


	//----- nvinfo : EIATTR_VRC_CTA_INIT_COUNT
	.align		4
        /*0034*/ 	.byte	0x02, 0x4a
	.zero		1
	.zero		1


	//----- nvinfo : EIATTR_EXIT_INSTR_OFFSETS
	.align		4
        /*0038*/ 	.byte	0x04, 0x1c
        /*003a*/ 	.short	(.L_62 - .L_61)


	//   ....[0]....
.L_61:
        /*003c*/ 	.word	0x00000070


	//   ....[1]....
        /*0040*/ 	.word	0x000009d0


	//----- nvinfo : EIATTR_CRS_STACK_SIZE
	.align		4
.L_62:
        /*0044*/ 	.byte	0x04, 0x1e
        /*0046*/ 	.short	(.L_64 - .L_63)
.L_63:
        /*0048*/ 	.word	0x00000000


	//----- nvinfo : EIATTR_CBANK_PARAM_SIZE
	.align		4
.L_64:
        /*004c*/ 	.byte	0x03, 0x19
        /*004e*/ 	.short	0x000c


	//----- nvinfo : EIATTR_PARAM_CBANK
	.align		4
        /*0050*/ 	.byte	0x04, 0x0a
        /*0052*/ 	.short	(.L_66 - .L_65)
	.align		4
.L_65:
        /*0054*/ 	.word	index@(.nv.constant0._Z14init_particlesP5Pointi)
        /*0058*/ 	.short	0x0380
        /*005a*/ 	.short	0x000c


	//----- nvinfo : EIATTR_SW_WAR
	.align		4
.L_66:
        /*005c*/ 	.byte	0x04, 0x36
        /*005e*/ 	.short	(.L_68 - .L_67)
.L_67:
        /*0060*/ 	.word	0x00000008
.L_68:


//--------------------- .nv.callgraph             --------------------------
	.section	.nv.callgraph,"",@"SHT_CUDA_CALLGRAPH"
	.align	4
	.sectionentsize	8
	.align		4
        /*0000*/ 	.word	0x00000000
	.align		4
        /*0004*/ 	.word	0xffffffff
	.align		4
        /*0008*/ 	.word	0x00000000
	.align		4
        /*000c*/ 	.word	0xfffffffe
	.align		4
        /*0010*/ 	.word	0x00000000
	.align		4
        /*0014*/ 	.word	0xfffffffd
	.align		4
        /*0018*/ 	.word	0x00000000
	.align		4
        /*001c*/ 	.word	0xfffffffc


//--------------------- .nv.constant4             --------------------------
	.section	.nv.constant4,"a",@progbits
	.align	8
	.align		8
.nv.constant4:
        /*0000*/ 	.dword	width
	.align		8
        /*0008*/ 	.dword	height
	.align		8
        /*0010*/ 	.dword	map


//--------------------- .text._Z14move_particlesP5Pointi --------------------------
	.section	.text._Z14move_particlesP5Pointi,"ax",@progbits
	.align	128
        .global         _Z14move_particlesP5Pointi
        .type           _Z14move_particlesP5Pointi,@function
        .size           _Z14move_particlesP5Pointi,(.L_x_53 - _Z14move_particlesP5Pointi)
        .other          _Z14move_particlesP5Pointi,@"STO_CUDA_ENTRY STV_DEFAULT"
_Z14move_particlesP5Pointi:
.text._Z14move_particlesP5Pointi:
[----:B------:R-:W-:Y:S01]  /*0000*/  LDC R1, c[0x0][0x37c] ;  /* 0x0000df00ff017b82 */ /* 0x000fe20000000800 */
[----:B------:R-:W0:Y:S07]  /*0010*/  S2R R0, SR_TID.X ;  /* 0x0000000000007919 */ /* 0x000e2e0000002100 */
[----:B------:R-:W0:Y:S01]  /*0020*/  S2UR UR4, SR_CTAID.X ;  /* 0x00000000000479c3 */ /* 0x000e220000002500 */
[----:B------:R-:W1:Y:S07]  /*0030*/  LDCU UR5, c[0x0][0x388] ;  /* 0x00007100ff0577ac */ /* 0x000e6e0008000800 */
[----:B------:R-:W0:Y:S02]  /*0040*/  LDC R5, c[0x0][0x360] ;  /* 0x0000d800ff057b82 */ /* 0x000e240000000800 */
[----:B0-----:R-:W-:-:S05]  /*0050*/  IMAD R5, R5, UR4, R0 ;  /* 0x0000000405057c24 */ /* 0x001fca000f8e0200 */
[----:B-1----:R-:W-:-:S13]  /*0060*/  ISETP.GE.AND P0, PT, R5, UR5, PT ;  /* 0x0000000505007c0c */ /* 0x002fda000bf06270 */
[----:B------:R-:W-:Y:S05]  /*0070*/  @P0 EXIT ;  /* 0x000000000000094d */ /* 0x000fea0003800000 */
[----:B------:R-:W0:Y:S01]  /*0080*/  LDC.64 R2, c[0x0][0x380] ;  /* 0x0000e000ff027b82 */ /* 0x000e220000000a00 */
[----:B------:R-:W1:Y:S01]  /*0090*/  LDCU.64 UR6, c[0x0][0x358] ;  /* 0x00006b00ff0677ac */ /* 0x000e620008000a00 */
[----:B0-----:R-:W-:-:S05]  /*00a0*/  IMAD.WIDE R2, R5, 0x10, R2 ;  /* 0x0000001005027825 */ /* 0x001fca00078e0202 */
[----:B-1----:R-:W2:Y:S02]  /*00b0*/  LDG.E R0, desc[UR6][R2.64+0x8] ;  /* 0x0000080602007981 */ /* 0x002ea4000c1e1900 */
[----:B--2---:R-:W-:-:S13]  /*00c0*/  ISETP.NE.AND P0, PT, R0, RZ, PT ;  /* 0x000000ff0000720c */ /* 0x004fda0003f05270 */
[----:B------:R-:W-:Y:S05]  /*00d0*/  @P0 EXIT ;  /* 0x000000000000094d */ /* 0x000fea0003800000 */
[----:B------:R-:W2:Y:S01]  /*00e0*/  LDG.E R0, desc[UR6][R2.64+0xc] ;  /* 0x00000c0602007981 */ /* 0x000ea2000c1e1900 */
[----:B------:R-:W-:Y:S01]  /*00f0*/  BSSY.RECONVERGENT B1, `(.L_x_0) ;  /* 0x0000040000017945 */ /* 0x000fe20003800200 */
[----:B--2---:R-:W-:-:S04]  /*0100*/  IMAD R0, R0, 0x4b, RZ ;  /* 0x0000004b00007824 */ /* 0x004fc800078e02ff */
[----:B------:R-:W-:-:S05]  /*0110*/  IMAD.HI R4, R0, 0x7fff8001, RZ ;  /* 0x7fff800100047827 */ /* 0x000fca00078e02ff */
[----:B------:R-:W-:-:S04]  /*0120*/  SHF.R.U32.HI R5, RZ, 0x1f, R4 ;  /* 0x0000001fff057819 */ /* 0x000fc80000011604 */
[----:B------:R-:W-:-:S05]  /*0130*/  LEA.HI.SX32 R5, R4, R5, 0x11 ;  /* 0x0000000504057211 */ /* 0x000fca00078f8aff */
[----:B------:R-:W-:-:S04]  /*0140*/  IMAD R5, R5, -0x10001, R0 ;  /* 0xfffeffff05057824 */ /* 0x000fc800078e0200 */
[----:B------:R-:W-:-:S04]  /*0150*/  IMAD R5, R5, 0x4b, RZ ;  /* 0x0000004b05057824 */ /* 0x000fc800078e02ff */
        /* <DEDUP_REMOVED lines=37> */
[----:B------:R-:W-:Y:S01]  /*03b0*/  LEA.HI.SX32 R5, R4, R5, 0x11 ;  /* 0x0000000504057211 */ /* 0x000fe200078f8aff */
[----:B------:R-:W-:-:S04]  /*03c0*/  IMAD.MOV.U32 R4, RZ, RZ, 0x47800080 ;  /* 0x47800080ff047424 */ /* 0x000fc800078e00ff */
[----:B------:R-:W-:-:S04]  /*03d0*/  IMAD R5, R5, -0x10001, R0 ;  /* 0xfffeffff05057824 */ /* 0x000fc800078e0200 */
[----:B------:R-:W-:-:S04]  /*03e0*/  IMAD R5, R5, 0x4b, RZ ;  /* 0x0000004b05057824 */ /* 0x000fc800078e02ff */
[----:B------:R-:W-:-:S05]  /*03f0*/  IMAD.HI R0, R5, 0x7fff8001, RZ ;  /* 0x7fff800105007827 */ /* 0x000fca00078e02ff */
[----:B------:R-:W-:-:S04]  /*0400*/  SHF.R.U32.HI R7, RZ, 0x1f, R0 ;  /* 0x0000001fff077819 */ /* 0x000fc80000011600 */
[----:B------:R-:W-:Y:S01]  /*0410*/  LEA.HI.SX32 R0, R0, R7, 0x11 ;  /* 0x0000000700007211 */ /* 0x000fe200078f8aff */
[----:B------:R-:W-:-:S04]  /*0420*/  IMAD.MOV.U32 R7, RZ, RZ, 0x377fff00 ;  /* 0x377fff00ff077424 */ /* 0x000fc800078e00ff */
[----:B------:R-:W-:Y:S02]  /*0430*/  IMAD R0, R0, -0x10001, R5 ;  /* 0xfffeffff00007824 */ /* 0x000fe400078e0205 */
[----:B------:R-:W-:-:S03]  /*0440*/  FFMA R4, R7, -R4, 1 ;  /* 0x3f80000007047423 */ /* 0x000fc60000000804 */
[----:B------:R-:W-:Y:S01]  /*0450*/  I2FP.F32.S32 R0, R0 ;  /* 0x0000000000007245 */ /* 0x000fe20000201400 */
[----:B------:R-:W-:-:S03]  /*0460*/  FFMA R5, R4, R7, 1.525855623185634613e-05 ;  /* 0x377fff0004057423 */ /* 0x000fc60000000007 */
[----:B------:R-:W0:Y:S01]  /*0470*/  FCHK P0, R0, 65537 ;  /* 0x4780008000007902 */ /* 0x000e220000000000 */
[----:B------:R-:W-:-:S04]  /*0480*/  FFMA R4, R0, R5, RZ ;  /* 0x0000000500047223 */ /* 0x000fc800000000ff */
[----:B------:R-:W-:-:S04]  /*0490*/  FFMA R6, R4, -65537, R0 ;  /* 0xc780008004067823 */ /* 0x000fc80000000000 */
[----:B------:R-:W-:Y:S01]  /*04a0*/  FFMA R4, R5, R6, R4 ;  /* 0x0000000605047223 */ /* 0x000fe20000000004 */
[----:B0-----:R-:W-:Y:S06]  /*04b0*/  @!P0 BRA `(.L_x_1) ;  /* 0x00000000000c8947 */ /* 0x001fec0003800000 */
[----:B------:R-:W-:-:S07]  /*04c0*/  MOV R4, 0x4e0 ;  /* 0x000004e000047802 */ /* 0x000fce0000000f00 */
[----:B------:R-:W-:Y:S05]  /*04d0*/  CALL.REL.NOINC `($__internal_0_$__cuda_sm3x_div_rn_noftz_f32_slowpath) ;  /* 0x0000000000bc7944 */ /* 0x000fea0003c00000 */
[----:B------:R-:W-:-:S07]  /*04e0*/  IMAD.MOV.U32 R4, RZ, RZ, R6 ;  /* 0x000000ffff047224 */ /* 0x000fce00078e0006 */
.L_x_1:
[----:B------:R-:W-:Y:S05]  /*04f0*/  BSYNC.RECONVERGENT B1 ;  /* 0x0000000000017941 */ /* 0x000fea0003800200 */
.L_x_0:
[----:B------:R-:W-:Y:S01]  /*0500*/  FMUL R4, R4, 65537 ;  /* 0x4780008004047820 */ /* 0x000fe20000400000 */
[----:B------:R-:W-:Y:S03]  /*0510*/  BSSY.RECONVERGENT B0, `(.L_x_2) ;  /* 0x0000015000007945 */ /* 0x000fe60003800200 */
[----:B------:R-:W0:Y:S02]  /*0520*/  F2I.TRUNC.NTZ R5, R4 ;  /* 0x0000000400057305 */ /* 0x000e24000020f100 */
[----:B0-----:R0:W-:Y:S01]  /*0530*/  STG.E desc[UR6][R2.64+0xc], R5 ;  /* 0x00000c0502007986 */ /* 0x0011e2000c101906 */
[----:B------:R-:W-:-:S04]  /*0540*/  LOP3.LUT R0, R5, 0x3, RZ, 0xc0, !PT ;  /* 0x0000000305007812 */ /* 0x000fc800078ec0ff */
[----:B------:R-:W-:-:S13]  /*0550*/  ISETP.GT.AND P0, PT, R0, 0x1, PT ;  /* 0x000000010000780c */ /* 0x000fda0003f04270 */
[----:B0-----:R-:W-:Y:S05]  /*0560*/  @P0 BRA `(.L_x_3) ;  /* 0x0000000000200947 */ /* 0x001fea0003800000 */
[----:B------:R-:W-:-:S13]  /*0570*/  ISETP.NE.AND P0, PT, R0, RZ, PT ;  /* 0x000000ff0000720c */ /* 0x000fda0003f05270 */
[----:B------:R-:W2:Y:S02]  /*0580*/  @P0 LDG.E R0, desc[UR6][R2.64] ;  /* 0x0000000602000981 */ /* 0x000ea4000c1e1900 */
[----:B--2---:R-:W-:-:S05]  /*0590*/  @P0 VIADD R7, R0, 0xffffffff ;  /* 0xffffffff00070836 */ /* 0x004fca0000000000 */
[----:B------:R0:W-:Y:S04]  /*05a0*/  @P0 STG.E desc[UR6][R2.64], R7 ;  /* 0x0000000702000986 */ /* 0x0001e8000c101906 */
[----:B------:R-:W2:Y:S02]  /*05b0*/  @!P0 LDG.E R5, desc[UR6][R2.64] ;  /* 0x0000000602058981 */ /* 0x000ea4000c1e1900 */
[----:B--2---:R-:W-:-:S05]  /*05c0*/  @!P0 VIADD R5, R5, 0x1 ;  /* 0x0000000105058836 */ /* 0x004fca0000000000 */
[----:B------:R0:W-:Y:S01]  /*05d0*/  @!P0 STG.E desc[UR6][R2.64], R5 ;  /* 0x0000000502008986 */ /* 0x0001e2000c101906 */
[----:B------:R-:W-:Y:S05]  /*05e0*/  BRA `(.L_x_4) ;  /* 0x00000000001c7947 */ /* 0x000fea0003800000 */
.L_x_3:
[----:B------:R-:W-:-:S13]  /*05f0*/  ISETP.NE.AND P0, PT, R0, 0x2, PT ;  /* 0x000000020000780c */ /* 0x000fda0003f05270 */
[----:B------:R-:W2:Y:S02]  /*0600*/  @P0 LDG.E R0, desc[UR6][R2.64+0x4] ;  /* 0x0000040602000981 */ /* 0x000ea4000c1e1900 */
[----:B--2---:R-:W-:-:S05]  /*0610*/  @P0 IADD3 R7, PT, PT, R0, -0x1, RZ ;  /* 0xffffffff00070810 */ /* 0x004fca0007ffe0ff */
[----:B------:R1:W-:Y:S04]  /*0620*/  @P0 STG.E desc[UR6][R2.64+0x4], R7 ;  /* 0x0000040702000986 */ /* 0x0003e8000c101906 */
[----:B------:R-:W2:Y:S02]  /*0630*/  @!P0 LDG.E R5, desc[UR6][R2.64+0x4] ;  /* 0x0000040602058981 */ /* 0x000ea4000c1e1900 */
[----:B--2---:R-:W-:-:S05]  /*0640*/  @!P0 VIADD R5, R5, 0x1 ;  /* 0x0000000105058836 */ /* 0x004fca0000000000 */
[----:B------:R1:W-:Y:S02]  /*0650*/  @!P0 STG.E desc[UR6][R2.64+0x4], R5 ;  /* 0x0000040502008986 */ /* 0x0003e4000c101906 */
.L_x_4:
[----:B------:R-:W-:Y:S05]  /*0660*/  BSYNC.RECONVERGENT B0 ;  /* 0x0000000000007941 */ /* 0x000fea0003800200 */
.L_x_2:
[----:B01----:R-:W0:Y:S01]  /*0670*/  LDC.64 R4, c[0x4][RZ] ;  /* 0x01000000ff047b82 */ /* 0x003e220000000a00 */
[----:B------:R-:W2:Y:S04]  /*0680*/  LDG.E R0, desc[UR6][R2.64] ;  /* 0x0000000602007981 */ /* 0x000ea8000c1e1900 */
[----:B------:R1:W5:Y:S04]  /*0690*/  LDG.E R8, desc[UR6][R2.64+0x4] ;  /* 0x0000040602087981 */ /* 0x000368000c1e1900 */
[----:B0-----:R-:W2:Y:S01]  /*06a0*/  LDG.E R5, desc[UR6][R4.64] ;  /* 0x0000000604057981 */ /* 0x001ea2000c1e1900 */
[----:B------:R-:W0:Y:S01]  /*06b0*/  LDC.64 R6, c[0x4][0x8] ;  /* 0x01000200ff067b82 */ /* 0x000e220000000a00 */
[----:B------:R-:W-:Y:S01]  /*06c0*/  BSSY.RECONVERGENT B0, `(.L_x_5) ;  /* 0x0000007000007945 */ /* 0x000fe20003800200 */
[----:B--2---:R-:W-:-:S13]  /*06d0*/  ISETP.GE.AND P0, PT, R0, R5, PT ;  /* 0x000000050000720c */ /* 0x004fda0003f06270 */
[----:B------:R1:W-:Y:S01]  /*06e0*/  @P0 STG.E desc[UR6][R2.64], RZ ;  /* 0x000000ff02000986 */ /* 0x0003e2000c101906 */
[----:B0-----:R-:W-:Y:S05]  /*06f0*/  @P0 BRA `(.L_x_6) ;  /* 0x00000000000c0947 */ /* 0x001fea0003800000 */
[----:B------:R-:W-:-:S13]  /*0700*/  ISETP.GT.AND P0, PT, R0, -0x1, PT ;  /* 0xffffffff0000780c */ /* 0x000fda0003f04270 */
[----:B------:R-:W-:-:S05]  /*0710*/  @!P0 VIADD R5, R5, 0xffffffff ;  /* 0xffffffff05058836 */ /* 0x000fca0000000000 */
[----:B------:R0:W-:Y:S02]  /*0720*/  @!P0 STG.E desc[UR6][R2.64], R5 ;  /* 0x0000000502008986 */ /* 0x0001e4000c101906 */
.L_x_6:
[----:B------:R-:W-:Y:S05]  /*0730*/  BSYNC.RECONVERGENT B0 ;  /* 0x0000000000007941 */ /* 0x000fea0003800200 */
.L_x_5:
[----:B------:R-:W2:Y:S02]  /*0740*/  LDG.E R7, desc[UR6][R6.64] ;  /* 0x0000000606077981 */ /* 0x000ea4000c1e1900 */
[----:B--2--5:R-:W-:-:S13]  /*0750*/  ISETP.GE.AND P0, PT, R8, R7, PT ;  /* 0x000000070800720c */ /* 0x024fda0003f06270 */
[----:B------:R2:W-:Y:S01]  /*0760*/  @P0 STG.E desc[UR6][R2.64+0x4], RZ ;  /* 0x000004ff02000986 */ /* 0x0005e2000c101906 */
[----:B------:R-:W-:Y:S05]  /*0770*/  @P0 EXIT ;  /* 0x000000000000094d */ /* 0x000fea0003800000 */
[----:B------:R-:W-:-:S13]  /*0780*/  ISETP.GT.AND P0, PT, R8, -0x1, PT ;  /* 0xffffffff0800780c */ /* 0x000fda0003f04270 */
[----:B------:R-:W-:Y:S05]  /*0790*/  @P0 EXIT ;  /* 0x000000000000094d */ /* 0x000fea0003800000 */
[----:B------:R-:W-:-:S05]  /*07a0*/  VIADD R7, R7, 0xffffffff ;  /* 0xffffffff07077836 */ /* 0x000fca0000000000 */
[----:B------:R-:W-:Y:S01]  /*07b0*/  STG.E desc[UR6][R2.64+0x4], R7 ;  /* 0x0000040702007986 */ /* 0x000fe2000c101906 */
[----:B------:R-:W-:Y:S05]  /*07c0*/  EXIT ;  /* 0x000000000000794d */ /* 0x000fea0003800000 */
        .weak           $__internal_0_$__cuda_sm3x_div_rn_noftz_f32_slowpath
        .type           $__internal_0_$__cuda_sm3x_div_rn_noftz_f32_slowpath,@function
        .size           $__internal_0_$__cuda_sm3x_div_rn_noftz_f32_slowpath,(.L_x_53 - $__internal_0_$__cuda_sm3x_div_rn_noftz_f32_slowpath)
$__internal_0_$__cuda_sm3x_div_rn_noftz_f32_slowpath:
[----:B------:R-:W-:Y:S01]  /*07d0*/  SHF.R.U32.HI R5, RZ, 0x17, R0 ;  /* 0x00000017ff057819 */ /* 0x000fe20000011600 */
[----:B------:R-:W-:Y:S04]  /*07e0*/  BSSY.RECONVERGENT B0, `(.L_x_7) ;  /* 0x000005c000007945 */ /* 0x000fe80003800200 */
[----:B------:R-:W-:Y:S01]  /*07f0*/  BSSY.RELIABLE B2, `(.L_x_8) ;  /* 0x000001a000027945 */ /* 0x000fe20003800100 */
[----:B------:R-:W-:Y:S02]  /*0800*/  MOV R6, R0 ;  /* 0x0000000000067202 */ /* 0x000fe40000000f00 */
[----:B------:R-:W-:-:S05]  /*0810*/  LOP3.LUT R5, R5, 0xff, RZ, 0xc0, !PT ;  /* 0x000000ff05057812 */ /* 0x000fca00078ec0ff */
[----:B------:R-:W-:-:S05]  /*0820*/  VIADD R8, R5, 0xffffffff ;  /* 0xffffffff05087836 */ /* 0x000fca0000000000 */
[----:B------:R-:W-:-:S13]  /*0830*/  ISETP.GT.U32.OR P0, PT, R8, 0xfd, !PT ;  /* 0x000000fd0800780c */ /* 0x000fda0007f04470 */
[----:B------:R-:W-:Y:S01]  /*0840*/  @!P0 IMAD.MOV.U32 R7, RZ, RZ, RZ ;  /* 0x000000ffff078224 */ /* 0x000fe200078e00ff */
[----:B------:R-:W-:Y:S06]  /*0850*/  @!P0 BRA `(.L_x_9) ;  /* 0x00000000004c8947 */ /* 0x000fec0003800000 */
[----:B------:R-:W-:-:S13]  /*0860*/  FSETP.GTU.FTZ.AND P0, PT, |R0|, +INF , PT ;  /* 0x7f8000000000780b */ /* 0x000fda0003f1c200 */
[----:B------:R-:W-:Y:S05]  /*0870*/  @P0 BREAK.RELIABLE B2 ;  /* 0x0000000000020942 */ /* 0x000fea0003800100 */
[----:B------:R-:W-:Y:S05]  /*0880*/  @P0 BRA `(.L_x_10) ;  /* 0x0000000400400947 */ /* 0x000fea0003800000 */
[----:B------:R-:W-:-:S05]  /*0890*/  IMAD.MOV.U32 R7, RZ, RZ, 0x47800080 ;  /* 0x47800080ff077424 */ /* 0x000fca00078e00ff */
[----:B------:R-:W-:-:S13]  /*08a0*/  LOP3.LUT P0, RZ, R7, 0x7fffffff, R6, 0xc8, !PT ;  /* 0x7fffffff07ff7812 */ /* 0x000fda000780c806 */
[----:B------:R-:W-:Y:S05]  /*08b0*/  @!P0 BREAK.RELIABLE B2 ;  /* 0x0000000000028942 */ /* 0x000fea0003800100 */
[----:B------:R-:W-:Y:S05]  /*08c0*/  @!P0 BRA `(.L_x_11) ;  /* 0x0000000400288947 */ /* 0x000fea0003800000 */
[----:B------:R-:W-:-:S13]  /*08d0*/  LOP3.LUT P0, RZ, R6, 0x7fffffff, RZ, 0xc0, !PT ;  /* 0x7fffffff06ff7812 */ /* 0x000fda000780c0ff */
[----:B------:R-:W-:Y:S05]  /*08e0*/  @!P0 BREAK.RELIABLE B2 ;  /* 0x0000000000028942 */ /* 0x000fea0003800100 */
[----:B------:R-:W-:Y:S05]  /*08f0*/  @!P0 BRA `(.L_x_12) ;  /* 0x0000000400148947 */ /* 0x000fea0003800000 */
[----:B------:R-:W-:Y:S02]  /*0900*/  FSETP.NEU.FTZ.AND P0, PT, |R0|, +INF , PT ;  /* 0x7f8000000000780b */ /* 0x000fe40003f1d200 */
[----:B------:R-:W-:-:S04]  /*0910*/  LOP3.LUT P1, RZ, R7, 0x7fffffff, RZ, 0xc0, !PT ;  /* 0x7fffffff07ff7812 */ /* 0x000fc8000782c0ff */
[----:B------:R-:W-:-:S13]  /*0920*/  PLOP3.LUT P0, PT, P0, P1, PT, 0x2f, 0xf2 ;  /* 0x0000000000f2781c */ /* 0x000fda0000702577 */
[----:B------:R-:W-:Y:S05]  /*0930*/  @P0 BREAK.RELIABLE B2 ;  /* 0x0000000000020942 */ /* 0x000fea0003800100 */
[----:B------:R-:W-:Y:S05]  /*0940*/  @P0 BRA `(.L_x_13) ;  /* 0x0000000000f40947 */ /* 0x000fea0003800000 */
[----:B------:R-:W-:-:S13]  /*0950*/  ISETP.GE.AND P0, PT, R8, RZ, PT ;  /* 0x000000ff0800720c */ /* 0x000fda0003f06270 */
[----:B------:R-:W-:Y:S02]  /*0960*/  @P0 IMAD.MOV.U32 R7, RZ, RZ, RZ ;  /* 0x000000ffff070224 */ /* 0x000fe400078e00ff */
[----:B------:R-:W-:Y:S01]  /*0970*/  @!P0 FFMA R6, R0, 1.84467440737095516160e+19, RZ ;  /* 0x5f80000000068823 */ /* 0x000fe200000000ff */
[----:B------:R-:W-:-:S07]  /*0980*/  @!P0 IMAD.MOV.U32 R7, RZ, RZ, -0x40 ;  /* 0xffffffc0ff078424 */ /* 0x000fce00078e00ff */
.L_x_9:
[----:B------:R-:W-:Y:S05]  /*0990*/  BSYNC.RELIABLE B2 ;  /* 0x0000000000027941 */ /* 0x000fea0003800100 */
.L_x_8:
[----:B------:R-:W-:Y:S01]  /*09a0*/  UMOV UR4, 0x47800080 ;  /* 0x4780008000047882 */ /* 0x000fe20000000000 */
[----:B------:R-:W-:Y:S01]  /*09b0*/  IADD3 R5, PT, PT, R5, -0x7f, RZ ;  /* 0xffffff8105057810 */ /* 0x000fe20007ffe0ff */
[----:B------:R-:W-:Y:S01]  /*09c0*/  UIADD3 UR4, UPT, UPT, UR4, -0x8000000, URZ ;  /* 0xf800000004047890 */ /* 0x000fe2000fffe0ff */
[----:B------:R-:W-:Y:S02]  /*09d0*/  BSSY.RECONVERGENT B2, `(.L_x_14) ;  /* 0x0000033000027945 */ /* 0x000fe40003800200 */
[----:B------:R-:W-:Y:S01]  /*09e0*/  IADD3 R7, PT, PT, R7, -0x10, R5 ;  /* 0xfffffff007077810 */ /* 0x000fe20007ffe005 */
[----:B------:R-:W-:Y:S02]  /*09f0*/  IMAD R0, R5, -0x800000, R6 ;  /* 0xff80000005007824 */ /* 0x000fe400078e0206 */
[----:B------:R-:W-:-:S03]  /*0a00*/  FADD.FTZ R9, -RZ, -UR4 ;  /* 0x80000004ff097e21 */ /* 0x000fc60008010100 */
[----:B------:R-:W0:Y:S02]  /*0a10*/  MUFU.RCP R8, UR4 ;  /* 0x0000000400087d08 */ /* 0x000e240008001000 */
[----:B0-----:R-:W-:-:S04]  /*0a20*/  FFMA R11, R8, R9, 1 ;  /* 0x3f800000080b7423 */ /* 0x001fc80000000009 */
[----:B------:R-:W-:-:S04]  /*0a30*/  FFMA R11, R8, R11, R8 ;  /* 0x0000000b080b7223 */ /* 0x000fc80000000008 */
[----:B------:R-:W-:-:S04]  /*0a40*/  FFMA R6, R0, R11, RZ ;  /* 0x0000000b00067223 */ /* 0x000fc800000000ff */
[----:B------:R-:W-:-:S04]  /*0a50*/  FFMA R8, R9, R6, R0 ;  /* 0x0000000609087223 */ /* 0x000fc80000000000 */
[----:B------:R-:W-:-:S04]  /*0a60*/  FFMA R8, R11, R8, R6 ;  /* 0x000000080b087223 */ /* 0x000fc80000000006 */
[----:B------:R-:W-:-:S04]  /*0a70*/  FFMA R9, R9, R8, R0 ;  /* 0x0000000809097223 */ /* 0x000fc80000000000 */
[----:B------:R-:W-:-:S05]  /*0a80*/  FFMA R6, R11, R9, R8 ;  /* 0x000000090b067223 */ /* 0x000fca0000000008 */
[----:B------:R-:W-:-:S04]  /*0a90*/  SHF.R.U32.HI R0, RZ, 0x17, R6 ;  /* 0x00000017ff007819 */ /* 0x000fc80000011606 */
[----:B------:R-:W-:-:S05]  /*0aa0*/  LOP3.LUT R0, R0, 0xff, RZ, 0xc0, !PT ;  /* 0x000000ff00007812 */ /* 0x000fca00078ec0ff */
[----:B------:R-:W-:-:S04]  /*0ab0*/  IMAD.IADD R10, R0, 0x1, R7 ;  /* 0x00000001000a7824 */ /* 0x000fc800078e0207 */
[----:B------:R-:W-:-:S05]  /*0ac0*/  VIADD R0, R10, 0xffffffff ;  /* 0xffffffff0a007836 */ /* 0x000fca0000000000 */
[----:B------:R-:W-:-:S13]  /*0ad0*/  ISETP.GE.U32.AND P0, PT, R0, 0xfe, PT ;  /* 0x000000fe0000780c */ /* 0x000fda0003f06070 */
[----:B------:R-:W-:Y:S05]  /*0ae0*/  @!P0 BRA `(.L_x_15) ;  /* 0x0000000000808947 */ /* 0x000fea0003800000 */
[----:B------:R-:W-:-:S13]  /*0af0*/  ISETP.GT.AND P0, PT, R10, 0xfe, PT ;  /* 0x000000fe0a00780c */ /* 0x000fda0003f04270 */
[----:B------:R-:W-:Y:S05]  /*0b00*/  @P0 BRA `(.L_x_16) ;  /* 0x00000000006c0947 */ /* 0x000fea0003800000 */
[----:B------:R-:W-:-:S13]  /*0b10*/  ISETP.GE.AND P0, PT, R10, 0x1, PT ;  /* 0x000000010a00780c */ /* 0x000fda0003f06270 */
[----:B------:R-:W-:Y:S05]  /*0b20*/  @P0 BRA `(.L_x_17) ;  /* 0x0000000000740947 */ /* 0x000fea0003800000 */
[----:B------:R-:W-:Y:S02]  /*0b30*/  ISETP.GE.AND P0, PT, R10, -0x18, PT ;  /* 0xffffffe80a00780c */ /* 0x000fe40003f06270 */
[----:B------:R-:W-:-:S11]  /*0b40*/  LOP3.LUT R6, R6, 0x80000000, RZ, 0xc0, !PT ;  /* 0x8000000006067812 */ /* 0x000fd600078ec0ff */
[----:B------:R-:W-:Y:S05]  /*0b50*/  @!P0 BRA `(.L_x_17) ;  /* 0x0000000000688947 */ /* 0x000fea0003800000 */
[CC--:B------:R-:W-:Y:S01]  /*0b60*/  FFMA.RZ R0, R11.reuse, R9.reuse, R8 ;  /* 0x000000090b007223 */ /* 0x0c0fe2000000c008 */
[----:B------:R-:W-:Y:S01]  /*0b70*/  IMAD.MOV R7, RZ, RZ, -R10 ;  /* 0x000000ffff077224 */ /* 0x000fe200078e0a0a */
[C---:B------:R-:W-:Y:S02]  /*0b80*/  ISETP.NE.AND P2, PT, R10.reuse, RZ, PT ;  /* 0x000000ff0a00720c */ /* 0x040fe40003f45270 */
[----:B------:R-:W-:Y:S02]  /*0b90*/  ISETP.NE.AND P1, PT, R10, RZ, PT ;  /* 0x000000ff0a00720c */ /* 0x000fe40003f25270 */
[----:B------:R-:W-:Y:S01]  /*0ba0*/  LOP3.LUT R5, R0, 0x7fffff, RZ, 0xc0, !PT ;  /* 0x007fffff00057812 */ /* 0x000fe200078ec0ff */
[CCC-:B------:R-:W-:Y:S01]  /*0bb0*/  FFMA.RP R0, R11.reuse, R9.reuse, R8.reuse ;  /* 0x000000090b007223 */ /* 0x1c0fe20000008008 */
[----:B------:R-:W-:Y:S01]  /*0bc0*/  FFMA.RM R11, R11, R9, R8 ;  /* 0x000000090b0b7223 */ /* 0x000fe20000004008 */
[----:B------:R-:W-:Y:S01]  /*0bd0*/  VIADD R8, R10, 0x20 ;  /* 0x000000200a087836 */ /* 0x000fe20000000000 */
[----:B------:R-:W-:-:S03]  /*0be0*/  LOP3.LUT R5, R5, 0x800000, RZ, 0xfc, !PT ;  /* 0x0080000005057812 */ /* 0x000fc600078efcff */
[----:B------:R-:W-:Y:S02]  /*0bf0*/  FSETP.NEU.FTZ.AND P0, PT, R0, R11, PT ;  /* 0x0000000b0000720b */ /* 0x000fe40003f1d000 */
[----:B------:R-:W-:Y:S02]  /*0c00*/  SHF.L.U32 R8, R5, R8, RZ ;  /* 0x0000000805087219 */ /* 0x000fe400000006ff */
[----:B------:R-:W-:Y:S02]  /*0c10*/  SEL R0, R7, RZ, P2 ;  /* 0x000000ff07007207 */ /* 0x000fe40001000000 */
[----:B------:R-:W-:Y:S02]  /*0c20*/  ISETP.NE.AND P1, PT, R8, RZ, P1 ;  /* 0x000000ff0800720c */ /* 0x000fe40000f25270 */
[----:B------:R-:W-:Y:S02]  /*0c30*/  SHF.R.U32.HI R0, RZ, R0, R5 ;  /* 0x00000000ff007219 */ /* 0x000fe40000011605 */
[----:B------:R-:W-:-:S02]  /*0c40*/  PLOP3.LUT P0, PT, P0, P1, PT, 0xf8, 0x8f ;  /* 0x00000000008f781c */ /* 0x000fc40000703f70 */
[----:B------:R-:W-:Y:S02]  /*0c50*/  SHF.R.U32.HI R8, RZ, 0x1, R0 ;  /* 0x00000001ff087819 */ /* 0x000fe40000011600 */
[----:B------:R-:W-:-:S04]  /*0c60*/  SEL R5, RZ, 0x1, !P0 ;  /* 0x00000001ff057807 */ /* 0x000fc80004000000 */
[----:B------:R-:W-:-:S04]  /*0c70*/  LOP3.LUT R5, R5, 0x1, R8, 0xf8, !PT ;  /* 0x0000000105057812 */ /* 0x000fc800078ef808 */
[----:B------:R-:W-:-:S04]  /*0c80*/  LOP3.LUT R5, R5, R0, RZ, 0xc0, !PT ;  /* 0x0000000005057212 */ /* 0x000fc800078ec0ff */
[----:B------:R-:W-:-:S04]  /*0c90*/  IADD3 R5, PT, PT, R8, R5, RZ ;  /* 0x0000000508057210 */ /* 0x000fc80007ffe0ff */
[----:B------:R-:W-:Y:S01]  /*0ca0*/  LOP3.LUT R6, R5, R6, RZ, 0xfc, !PT ;  /* 0x0000000605067212 */ /* 0x000fe200078efcff */
[----:B------:R-:W-:Y:S06]  /*0cb0*/  BRA `(.L_x_17) ;  /* 0x0000000000107947 */ /* 0x000fec0003800000 */
.L_x_16:
[----:B------:R-:W-:-:S04]  /*0cc0*/  LOP3.LUT R6, R6, 0x80000000, RZ, 0xc0, !PT ;  /* 0x8000000006067812 */ /* 0x000fc800078ec0ff */
[----:B------:R-:W-:Y:S01]  /*0cd0*/  LOP3.LUT R6, R6, 0x7f800000, RZ, 0xfc, !PT ;  /* 0x7f80000006067812 */ /* 0x000fe200078efcff */
[----:B------:R-:W-:Y:S06]  /*0ce0*/  BRA `(.L_x_17) ;  /* 0x0000000000047947 */ /* 0x000fec0003800000 */
.L_x_15:
[----:B------:R-:W-:-:S07]  /*0cf0*/  IMAD R6, R7, 0x800000, R6 ;  /* 0x0080000007067824 */ /* 0x000fce00078e0206 */
.L_x_17:
[----:B------:R-:W-:Y:S05]  /*0d00*/  BSYNC.RECONVERGENT B2 ;  /* 0x0000000000027941 */ /* 0x000fea0003800200 */
.L_x_14:
[----:B------:R-:W-:Y:S05]  /*0d10*/  BRA `(.L_x_18) ;  /* 0x0000000000207947 */ /* 0x000fea0003800000 */
.L_x_13:
[----:B------:R-:W-:-:S04]  /*0d20*/  LOP3.LUT R6, R7, 0x80000000, R6, 0x48, !PT ;  /* 0x8000000007067812 */ /* 0x000fc800078e4806 */
[----:B------:R-:W-:Y:S01]  /*0d30*/  LOP3.LUT R6, R6, 0x7f800000, RZ, 0xfc, !PT ;  /* 0x7f80000006067812 */ /* 0x000fe200078efcff */
[----:B------:R-:W-:Y:S06]  /*0d40*/  BRA `(.L_x_18) ;  /* 0x0000000000147947 */ /* 0x000fec0003800000 */
.L_x_12:
[----:B------:R-:W-:Y:S01]  /*0d50*/  LOP3.LUT R6, R7, 0x80000000, R6, 0x48, !PT ;  /* 0x8000000007067812 */ /* 0x000fe200078e4806 */
[----:B------:R-:W-:Y:S06]  /*0d60*/  BRA `(.L_x_18) ;  /* 0x00000000000c7947 */ /* 0x000fec0003800000 */
.L_x_11:
[----:B------:R-:W0:Y:S01]  /*0d70*/  MUFU.RSQ R6, -QNAN ;  /* 0xffc0000000067908 */ /* 0x000e220000001400 */
[----:B------:R-:W-:Y:S05]  /*0d80*/  BRA `(.L_x_18) ;  /* 0x0000000000047947 */ /* 0x000fea0003800000 */
.L_x_10:
[----:B------:R-:W-:-:S07]  /*0d90*/  FADD.FTZ R6, R0, 65537 ;  /* 0x4780008000067421 */ /* 0x000fce0000010000 */
.L_x_18:
[----:B------:R-:W-:Y:S05]  /*0da0*/  BSYNC.RECONVERGENT B0 ;  /* 0x0000000000007941 */ /* 0x000fea0003800200 */
.L_x_7:
[----:B------:R-:W-:-:S04]  /*0db0*/  IMAD.MOV.U32 R5, RZ, RZ, 0x0 ;  /* 0x00000000ff057424 */ /* 0x000fc800078e00ff */
[----:B0-----:R-:W-:Y:S05]  /*0dc0*/  RET.REL.NODEC R4 `(_Z14move_particlesP5Pointi) ;  /* 0xfffffff0048c7950 */ /* 0x001fea0003c3ffff */
.L_x_19:
[----:B------:R-:W-:-:S00]  /*0dd0*/  BRA `(.L_x_19) ;  /* 0xfffffffc00fc7947 */ /* 0x000fc0000383ffff */
[----:B------:R-:W-:-:S00]  /*0de0*/  NOP ;  /* 0x0000000000007918 */ /* 0x000fc00000000000 */
        /* <DEDUP_REMOVED lines=9> */
.L_x_53:


//--------------------- .text._Z4fillP5PointiPi   --------------------------
	.section	.text._Z4fillP5PointiPi,"ax",@progbits
	.align	128
        .global         _Z4fillP5PointiPi
        .type           _Z4fillP5PointiPi,@function
        .size           _Z4fillP5PointiPi,(.L_x_56 - _Z4fillP5PointiPi)
        .other          _Z4fillP5PointiPi,@"STO_CUDA_ENTRY STV_DEFAULT"
_Z4fillP5PointiPi:
.text._Z4fillP5PointiPi:
        /* <DEDUP_REMOVED lines=12> */
[----:B--2---:R-:W-:-:S13]  /*00c0*/  ISETP.NE.AND P0, PT, R0, 0x1, PT ;  /* 0x000000010000780c */ /* 0x004fda0003f05270 */
[----:B------:R-:W-:Y:S05]  /*00d0*/  @!P0 EXIT ;  /* 0x000000000000894d */ /* 0x000fea0003800000 */
[----:B------:R-:W0:Y:S01]  /*00e0*/  LDC.64 R4, c[0x4][RZ] ;  /* 0x01000000ff047b82 */ /* 0x000e220000000a00 */
[----:B------:R-:W2:Y:S04]  /*00f0*/  LDG.E R15, desc[UR4][R2.64] ;  /* 0x00000004020f7981 */ /* 0x000ea8000c1e1900 */
[----:B------:R-:W3:Y:S03]  /*0100*/  LDG.E R0, desc[UR4][R2.64+0x4] ;  /* 0x0000040402007981 */ /* 0x000ee6000c1e1900 */
[----:B------:R-:W1:Y:S01]  /*0110*/  LDC.64 R6, c[0x4][0x10] ;  /* 0x01000400ff067b82 */ /* 0x000e620000000a00 */
[----:B0-----:R-:W4:Y:S04]  /*0120*/  LDG.E R14, desc[UR4][R4.64] ;  /* 0x00000004040e7981 */ /* 0x001f28000c1e1900 */
[----:B-1----:R-:W4:Y:S03]  /*0130*/  LDG.E.64 R8, desc[UR4][R6.64] ;  /* 0x0000000406087981 */ /* 0x002f26000c1e1b00 */
[----:B------:R-:W0:Y:S01]  /*0140*/  LDC.64 R12, c[0x4][0x8] ;  /* 0x01000200ff0c7b82 */ /* 0x000e220000000a00 */
[----:B------:R-:W-:Y:S04]  /*0150*/  BSSY.RECONVERGENT B1, `(.L_x_20) ;  /* 0x0000071000017945 */ /* 0x000fe80003800200 */
[----:B------:R-:W-:Y:S01]  /*0160*/  BSSY.RELIABLE B0, `(.L_x_21) ;  /* 0x0000032000007945 */ /* 0x000fe20003800100 */
[----:B0-----:R0:W5:Y:S01]  /*0170*/  LDG.E R17, desc[UR4][R12.64] ;  /* 0x000000040c117981 */ /* 0x001162000c1e1900 */
[----:B---3--:R-:W-:Y:S01]  /*0180*/  VIADD R11, R0, 0xffffffff ;  /* 0xffffffff000b7836 */ /* 0x008fe20000000000 */
[----:B--2---:R-:W-:-:S02]  /*0190*/  SHF.R.S32.HI R16, RZ, 0x1f, R15 ;  /* 0x0000001fff107819 */ /* 0x004fc4000001140f */
[CC--:B----4-:R-:W-:Y:S01]  /*01a0*/  ISETP.GT.AND P0, PT, R15.reuse, R14.reuse, PT ;  /* 0x0000000e0f00720c */ /* 0x0d0fe20003f04270 */
[----:B------:R-:W-:Y:S02]  /*01b0*/  IMAD R10, R0, R14, RZ ;  /* 0x0000000e000a7224 */ /* 0x000fe400078e02ff */
[----:B------:R-:W-:Y:S01]  /*01c0*/  IMAD R20, R14, R11, RZ ;  /* 0x0000000b0e147224 */ /* 0x000fe200078e02ff */
[C---:B------:R-:W-:Y:S02]  /*01d0*/  ISETP.LT.OR P0, PT, R15.reuse, 0x1, P0 ;  /* 0x000000010f00780c */ /* 0x040fe40000701670 */
[C---:B------:R-:W-:Y:S02]  /*01e0*/  IADD3 R11, P1, PT, R15.reuse, R10, RZ ;  /* 0x0000000a0f0b7210 */ /* 0x040fe40007f3e0ff */
[----:B------:R-:W-:Y:S02]  /*01f0*/  IADD3 R19, P2, PT, R15, R20, RZ ;  /* 0x000000140f137210 */ /* 0x000fe40007f5e0ff */
[----:B------:R-:W-:-:S02]  /*0200*/  LEA.HI.X.SX32 R21, R10, R16, 0x1, P1 ;  /* 0x000000100a157211 */ /* 0x000fc400008f0eff */
[----:B------:R-:W-:Y:S02]  /*0210*/  LEA.HI.X.SX32 R18, R20, R16, 0x1, P2 ;  /* 0x0000001014127211 */ /* 0x000fe400010f0eff */
[-C--:B------:R-:W-:Y:S02]  /*0220*/  LEA R10, P2, R11, R8.reuse, 0x2 ;  /* 0x000000080b0a7211 */ /* 0x080fe400078410ff */
[----:B0-----:R-:W-:Y:S02]  /*0230*/  LEA R12, P1, R19, R8, 0x2 ;  /* 0x00000008130c7211 */ /* 0x001fe400078210ff */
[-C--:B------:R-:W-:Y:S02]  /*0240*/  LEA.HI.X R11, R11, R9.reuse, R21, 0x2, P2 ;  /* 0x000000090b0b7211 */ /* 0x080fe400010f1415 */
[----:B------:R-:W-:Y:S01]  /*0250*/  LEA.HI.X R13, R19, R9, R18, 0x2, P1 ;  /* 0x00000009130d7211 */ /* 0x000fe200008f1412 */
[----:B------:R-:W-:Y:S08]  /*0260*/  @P0 BRA `(.L_x_22) ;  /* 0x0000000000840947 */ /* 0x000ff00003800000 */
[C---:B-----5:R-:W-:Y:S01]  /*0270*/  ISETP.GT.AND P0, PT, R0.reuse, R17, PT ;  /* 0x000000110000720c */ /* 0x060fe20003f04270 */
[----:B------:R-:W-:Y:S03]  /*0280*/  BSSY.RELIABLE B2, `(.L_x_23) ;  /* 0x0000008000027945 */ /* 0x000fe60003800100 */
[----:B------:R-:W-:-:S13]  /*0290*/  ISETP.LT.OR P0, PT, R0, 0x1, P0 ;  /* 0x000000010000780c */ /* 0x000fda0000701670 */
[----:B------:R-:W-:Y:S05]  /*02a0*/  @P0 BRA `(.L_x_24) ;  /* 0x0000000000140947 */ /* 0x000fea0003800000 */
[----:B------:R-:W2:Y:S02]  /*02b0*/  LDG.E R18, desc[UR4][R12.64+-0x4] ;  /* 0xfffffc040c127981 */ /* 0x000ea4000c1e1900 */
[----:B--2---:R-:W-:-:S13]  /*02c0*/  ISETP.GT.AND P0, PT, R18, RZ, PT ;  /* 0x000000ff1200720c */ /* 0x004fda0003f04270 */
[----:B------:R-:W-:Y:S05]  /*02d0*/  @P0 BREAK.RELIABLE B2 ;  /* 0x0000000000020942 */ /* 0x000fea0003800100 */
[----:B------:R-:W-:Y:S05]  /*02e0*/  @P0 BREAK.RELIABLE B0 ;  /* 0x0000000000000942 */ /* 0x000fea0003800100 */
[----:B------:R-:W-:Y:S05]  /*02f0*/  @P0 BRA `(.L_x_25) ;  /* 0x0000000400580947 */ /* 0x000fea0003800000 */
.L_x_24:
[----:B------:R-:W-:Y:S05]  /*0300*/  BSYNC.RELIABLE B2 ;  /* 0x0000000000027941 */ /* 0x000fea0003800100 */
.L_x_23:
[C---:B------:R-:W-:Y:S01]  /*0310*/  ISETP.GE.AND P0, PT, R0.reuse, R17, PT ;  /* 0x000000110000720c */ /* 0x040fe20003f06270 */
[----:B------:R-:W-:Y:S03]  /*0320*/  BSSY.RELIABLE B2, `(.L_x_26) ;  /* 0x0000008000027945 */ /* 0x000fe60003800100 */
[----:B------:R-:W-:-:S13]  /*0330*/  ISETP.LT.OR P0, PT, R0, RZ, P0 ;  /* 0x000000ff0000720c */ /* 0x000fda0000701670 */
[----:B------:R-:W-:Y:S05]  /*0340*/  @P0 BRA `(.L_x_27) ;  /* 0x0000000000140947 */ /* 0x000fea0003800000 */
[----:B------:R-:W2:Y:S02]  /*0350*/  LDG.E R18, desc[UR4][R10.64+-0x4] ;  /* 0xfffffc040a127981 */ /* 0x000ea4000c1e1900 */
[----:B--2---:R-:W-:-:S13]  /*0360*/  ISETP.GT.AND P0, PT, R18, RZ, PT ;  /* 0x000000ff1200720c */ /* 0x004fda0003f04270 */
[----:B------:R-:W-:Y:S05]  /*0370*/  @P0 BREAK.RELIABLE B2 ;  /* 0x0000000000020942 */ /* 0x000fea0003800100 */
[----:B------:R-:W-:Y:S05]  /*0380*/  @P0 BREAK.RELIABLE B0 ;  /* 0x0000000000000942 */ /* 0x000fea0003800100 */
[----:B------:R-:W-:Y:S05]  /*0390*/  @P0 BRA `(.L_x_25) ;  /* 0x0000000400300947 */ /* 0x000fea0003800000 */
.L_x_27:
[----:B------:R-:W-:Y:S05]  /*03a0*/  BSYNC.RELIABLE B2 ;  /* 0x0000000000027941 */ /* 0x000fea0003800100 */
.L_x_26:
[----:B------:R-:W-:-:S05]  /*03b0*/  VIADD R18, R0, 0x1 ;  /* 0x0000000100127836 */ /* 0x000fca0000000000 */
[----:B------:R-:W-:-:S04]  /*03c0*/  ISETP.GE.AND P0, PT, R18, R17, PT ;  /* 0x000000111200720c */ /* 0x000fc80003f06270 */
[----:B------:R-:W-:-:S13]  /*03d0*/  ISETP.LT.OR P0, PT, R0, -0x1, P0 ;  /* 0xffffffff0000780c */ /* 0x000fda0000701670 */
[----:B------:R-:W-:Y:S05]  /*03e0*/  @P0 BRA `(.L_x_22) ;  /* 0x0000000000240947 */ /* 0x000fea0003800000 */
[----:B------:R-:W-:-:S05]  /*03f0*/  IMAD R18, R14, R18, RZ ;  /* 0x000000120e127224 */ /* 0x000fca00078e02ff */
[----:B------:R-:W-:-:S04]  /*0400*/  IADD3 R19, P0, PT, R15, R18, RZ ;  /* 0x000000120f137210 */ /* 0x000fc80007f1e0ff */
[----:B------:R-:W-:Y:S02]  /*0410*/  LEA.HI.X.SX32 R21, R18, R16, 0x1, P0 ;  /* 0x0000001012157211 */ /* 0x000fe400000f0eff */
[----:B------:R-:W-:-:S04]  /*0420*/  LEA R18, P0, R19, R8, 0x2 ;  /* 0x0000000813127211 */ /* 0x000fc800078010ff */
[----:B------:R-:W-:-:S05]  /*0430*/  LEA.HI.X R19, R19, R9, R21, 0x2, P0 ;  /* 0x0000000913137211 */ /* 0x000fca00000f1415 */
[----:B------:R-:W2:Y:S02]  /*0440*/  LDG.E R18, desc[UR4][R18.64+-0x4] ;  /* 0xfffffc0412127981 */ /* 0x000ea4000c1e1900 */
[----:B--2---:R-:W-:-:S13]  /*0450*/  ISETP.GT.AND P0, PT, R18, RZ, PT ;  /* 0x000000ff1200720c */ /* 0x004fda0003f04270 */
[----:B------:R-:W-:Y:S05]  /*0460*/  @P0 BREAK.RELIABLE B0 ;  /* 0x0000000000000942 */ /* 0x000fea0003800100 */
[----:B------:R-:W-:Y:S05]  /*0470*/  @P0 BRA `(.L_x_25) ;  /* 0x0000000000f80947 */ /* 0x000fea0003800000 */
.L_x_22:
[----:B------:R-:W-:Y:S05]  /*0480*/  BSYNC.RELIABLE B0 ;  /* 0x0000000000007941 */ /* 0x000fea0003800100 */
.L_x_21:
[C---:B------:R-:W-:Y:S01]  /*0490*/  ISETP.GE.AND P0, PT, R15.reuse, R14, PT ;  /* 0x0000000e0f00720c */ /* 0x040fe20003f06270 */
[----:B------:R-:W-:Y:S03]  /*04a0*/  BSSY.RELIABLE B2, `(.L_x_28) ;  /* 0x0000019000027945 */ /* 0x000fe60003800100 */
[----:B------:R-:W-:-:S13]  /*04b0*/  ISETP.LT.OR P0, PT, R15, RZ, P0 ;  /* 0x000000ff0f00720c */ /* 0x000fda0000701670 */
[----:B------:R-:W-:Y:S05]  /*04c0*/  @P0 BRA `(.L_x_29) ;  /* 0x0000000000580947 */ /* 0x000fea0003800000 */
[C---:B-----5:R-:W-:Y:S01]  /*04d0*/  ISETP.GT.AND P0, PT, R0.reuse, R17, PT ;  /* 0x000000110000720c */ /* 0x060fe20003f04270 */
[----:B------:R-:W-:Y:S03]  /*04e0*/  BSSY.RELIABLE B3, `(.L_x_30) ;  /* 0x000000a000037945 */ /* 0x000fe60003800100 */
[----:B------:R-:W-:-:S13]  /*04f0*/  ISETP.LT.OR P0, PT, R0, 0x1, P0 ;  /* 0x000000010000780c */ /* 0x000fda0000701670 */
[----:B------:R-:W-:Y:S05]  /*0500*/  @P0 BRA `(.L_x_31) ;  /* 0x00000000001c0947 */ /* 0x000fea0003800000 */
[----:B------:R-:W-:-:S04]  /*0510*/  IMAD.IADD R19, R15, 0x1, R20 ;  /* 0x000000010f137824 */ /* 0x000fc800078e0214 */
[----:B------:R-:W-:-:S06]  /*0520*/  IMAD.WIDE R18, R19, 0x4, R8 ;  /* 0x0000000413127825 */ /* 0x000fcc00078e0208 */
[----:B------:R-:W2:Y:S02]  /*0530*/  LDG.E R18, desc[UR4][R18.64] ;  /* 0x0000000412127981 */ /* 0x000ea4000c1e1900 */
[----:B--2---:R-:W-:-:S13]  /*0540*/  ISETP.GT.AND P0, PT, R18, RZ, PT ;  /* 0x000000ff1200720c */ /* 0x004fda0003f04270 */
[----:B------:R-:W-:Y:S05]  /*0550*/  @P0 BREAK.RELIABLE B3 ;  /* 0x0000000000030942 */ /* 0x000fea0003800100 */
[----:B------:R-:W-:Y:S05]  /*0560*/  @P0 BREAK.RELIABLE B2 ;  /* 0x0000000000020942 */ /* 0x000fea0003800100 */
[----:B------:R-:W-:Y:S05]  /*0570*/  @P0 BRA `(.L_x_25) ;  /* 0x0000000000b80947 */ /* 0x000fea0003800000 */
.L_x_31:
[----:B------:R-:W-:Y:S05]  /*0580*/  BSYNC.RELIABLE B3 ;  /* 0x0000000000037941 */ /* 0x000fea0003800100 */
.L_x_30:
[----:B------:R-:W-:-:S05]  /*0590*/  VIADD R18, R0, 0x1 ;  /* 0x0000000100127836 */ /* 0x000fca0000000000 */
[----:B------:R-:W-:-:S04]  /*05a0*/  ISETP.GE.AND P0, PT, R18, R17, PT ;  /* 0x000000111200720c */ /* 0x000fc80003f06270 */
[----:B------:R-:W-:-:S13]  /*05b0*/  ISETP.LT.OR P0, PT, R0, -0x1, P0 ;  /* 0xffffffff0000780c */ /* 0x000fda0000701670 */
[----:B------:R-:W-:Y:S05]  /*05c0*/  @P0 BRA `(.L_x_29) ;  /* 0x0000000000180947 */ /* 0x000fea0003800000 */
[----:B------:R-:W-:-:S04]  /*05d0*/  IMAD R19, R14, R18, R15 ;  /* 0x000000120e137224 */ /* 0x000fc800078e020f */
[----:B------:R-:W-:-:S06]  /*05e0*/  IMAD.WIDE R18, R19, 0x4, R8 ;  /* 0x0000000413127825 */ /* 0x000fcc00078e0208 */
[----:B------:R-:W2:Y:S02]  /*05f0*/  LDG.E R18, desc[UR4][R18.64] ;  /* 0x0000000412127981 */ /* 0x000ea4000c1e1900 */
[----:B--2---:R-:W-:-:S13]  /*0600*/  ISETP.GT.AND P0, PT, R18, RZ, PT ;  /* 0x000000ff1200720c */ /* 0x004fda0003f04270 */
[----:B------:R-:W-:Y:S05]  /*0610*/  @P0 BREAK.RELIABLE B2 ;  /* 0x0000000000020942 */ /* 0x000fea0003800100 */
[----:B------:R-:W-:Y:S05]  /*0620*/  @P0 BRA `(.L_x_25) ;  /* 0x00000000008c0947 */ /* 0x000fea0003800000 */
.L_x_29:
[----:B------:R-:W-:Y:S05]  /*0630*/  BSYNC.RELIABLE B2 ;  /* 0x0000000000027941 */ /* 0x000fea0003800100 */
.L_x_28:
[----:B------:R-:W-:-:S05]  /*0640*/  VIADD R19, R15, 0x1 ;  /* 0x000000010f137836 */ /* 0x000fca0000000000 */
[----:B------:R-:W-:-:S04]  /*0650*/  ISETP.GE.AND P0, PT, R19, R14, PT ;  /* 0x0000000e1300720c */ /* 0x000fc80003f06270 */
[----:B------:R-:W-:-:S13]  /*0660*/  ISETP.LT.OR P0, PT, R15, -0x1, P0 ;  /* 0xffffffff0f00780c */ /* 0x000fda0000701670 */
[----:B------:R-:W-:Y:S05]  /*0670*/  @P0 EXIT ;  /* 0x000000000000094d */ /* 0x000fea0003800000 */
[C---:B-----5:R-:W-:Y:S01]  /*0680*/  ISETP.GT.AND P0, PT, R0.reuse, R17, PT ;  /* 0x000000110000720c */ /* 0x060fe20003f04270 */
[----:B------:R-:W-:Y:S03]  /*0690*/  BSSY.RELIABLE B2, `(.L_x_32) ;  /* 0x0000007000027945 */ /* 0x000fe60003800100 */
[----:B------:R-:W-:-:S13]  /*06a0*/  ISETP.LT.OR P0, PT, R0, 0x1, P0 ;  /* 0x000000010000780c */ /* 0x000fda0000701670 */
[----:B------:R-:W-:Y:S05]  /*06b0*/  @P0 BRA `(.L_x_33) ;  /* 0x0000000000100947 */ /* 0x000fea0003800000 */
[----:B------:R-:W2:Y:S02]  /*06c0*/  LDG.E R12, desc[UR4][R12.64+0x4] ;  /* 0x000004040c0c7981 */ /* 0x000ea4000c1e1900 */
[----:B--2---:R-:W-:-:S13]  /*06d0*/  ISETP.GT.AND P0, PT, R12, RZ, PT ;  /* 0x000000ff0c00720c */ /* 0x004fda0003f04270 */
[----:B------:R-:W-:Y:S05]  /*06e0*/  @P0 BREAK.RELIABLE B2 ;  /* 0x0000000000020942 */ /* 0x000fea0003800100 */
[----:B------:R-:W-:Y:S05]  /*06f0*/  @P0 BRA `(.L_x_25) ;  /* 0x0000000000580947 */ /* 0x000fea0003800000 */
.L_x_33:
[----:B------:R-:W-:Y:S05]  /*0700*/  BSYNC.RELIABLE B2 ;  /* 0x0000000000027941 */ /* 0x000fea0003800100 */
.L_x_32:
[C---:B------:R-:W-:Y:S01]  /*0710*/  ISETP.GE.AND P0, PT, R0.reuse, R17, PT ;  /* 0x000000110000720c */ /* 0x040fe20003f06270 */
[----:B------:R-:W-:Y:S03]  /*0720*/  BSSY.RELIABLE B2, `(.L_x_34) ;  /* 0x0000007000027945 */ /* 0x000fe60003800100 */
[----:B------:R-:W-:-:S13]  /*0730*/  ISETP.LT.OR P0, PT, R0, RZ, P0 ;  /* 0x000000ff0000720c */ /* 0x000fda0000701670 */
[----:B------:R-:W-:Y:S05]  /*0740*/  @P0 BRA `(.L_x_35) ;  /* 0x0000000000100947 */ /* 0x000fea0003800000 */
[----:B------:R-:W2:Y:S02]  /*0750*/  LDG.E R10, desc[UR4][R10.64+0x4] ;  /* 0x000004040a0a7981 */ /* 0x000ea4000c1e1900 */
[----:B--2---:R-:W-:-:S13]  /*0760*/  ISETP.GT.AND P0, PT, R10, RZ, PT ;  /* 0x000000ff0a00720c */ /* 0x004fda0003f04270 */
[----:B------:R-:W-:Y:S05]  /*0770*/  @P0 BREAK.RELIABLE B2 ;  /* 0x0000000000020942 */ /* 0x000fea0003800100 */
[----:B------:R-:W-:Y:S05]  /*0780*/  @P0 BRA `(.L_x_25) ;  /* 0x0000000000340947 */ /* 0x000fea0003800000 */
.L_x_35:
[----:B------:R-:W-:Y:S05]  /*0790*/  BSYNC.RELIABLE B2 ;  /* 0x0000000000027941 */ /* 0x000fea0003800100 */
.L_x_34:
[----:B------:R-:W-:-:S05]  /*07a0*/  VIADD R10, R0, 0x1 ;  /* 0x00000001000a7836 */ /* 0x000fca0000000000 */
[----:B------:R-:W-:-:S04]  /*07b0*/  ISETP.GE.AND P0, PT, R10, R17, PT ;  /* 0x000000110a00720c */ /* 0x000fc80003f06270 */
[----:B------:R-:W-:-:S13]  /*07c0*/  ISETP.LT.OR P0, PT, R0, -0x1, P0 ;  /* 0xffffffff0000780c */ /* 0x000fda0000701670 */
[----:B------:R-:W-:Y:S05]  /*07d0*/  @P0 EXIT ;  /* 0x000000000000094d */ /* 0x000fea0003800000 */
[----:B------:R-:W-:-:S05]  /*07e0*/  IMAD R10, R14, R10, RZ ;  /* 0x0000000a0e0a7224 */ /* 0x000fca00078e02ff */
[----:B------:R-:W-:-:S04]  /*07f0*/  IADD3 R11, P0, PT, R15, R10, RZ ;  /* 0x0000000a0f0b7210 */ /* 0x000fc80007f1e0ff */
[----:B------:R-:W-:Y:S02]  /*0800*/  LEA.HI.X.SX32 R10, R10, R16, 0x1, P0 ;  /* 0x000000100a0a7211 */ /* 0x000fe400000f0eff */
[----:B------:R-:W-:-:S04]  /*0810*/  LEA R8, P0, R11, R8, 0x2 ;  /* 0x000000080b087211 */ /* 0x000fc800078010ff */
[----:B------:R-:W-:-:S05]  /*0820*/  LEA.HI.X R9, R11, R9, R10, 0x2, P0 ;  /* 0x000000090b097211 */ /* 0x000fca00000f140a */
[----:B------:R-:W2:Y:S02]  /*0830*/  LDG.E R8, desc[UR4][R8.64+0x4] ;  /* 0x0000040408087981 */ /* 0x000ea4000c1e1900 */
[----:B--2---:R-:W-:-:S13]  /*0840*/  ISETP.GE.AND P0, PT, R8, 0x1, PT ;  /* 0x000000010800780c */ /* 0x004fda0003f06270 */
[----:B------:R-:W-:Y:S05]  /*0850*/  @!P0 EXIT ;  /* 0x000000000000894d */ /* 0x000fea0003800000 */
.L_x_25:
[----:B------:R-:W-:Y:S05]  /*0860*/  BSYNC.RECONVERGENT B1 ;  /* 0x0000000000017941 */ /* 0x000fea0003800200 */
.L_x_20:
[----:B------:R-:W-:Y:S05]  /*0870*/  WARPSYNC.ALL ;  /* 0x0000000000007948 */ /* 0x000fea0003800000 */
[----:B------:R-:W-:-:S05]  /*0880*/  IMAD.MOV.U32 R13, RZ, RZ, 0x1 ;  /* 0x00000001ff0d7424 */ /* 0x000fca00078e00ff */
[----:B------:R-:W-:Y:S04]  /*0890*/  STG.E desc[UR4][R2.64+0x8], R13 ;  /* 0x0000080d02007986 */ /* 0x000fe8000c101904 */
[----:B------:R-:W2:Y:S04]  /*08a0*/  LDG.E R4, desc[UR4][R4.64] ;  /* 0x0000000404047981 */ /* 0x000ea8000c1e1900 */
[----:B------:R-:W3:Y:S01]  /*08b0*/  LDG.E.64 R6, desc[UR4][R6.64] ;  /* 0x0000000406067981 */ /* 0x000ee2000c1e1b00 */
[----:B------:R-:W0:Y:S01]  /*08c0*/  LDC.64 R10, c[0x0][0x390] ;  /* 0x0000e400ff0a7b82 */ /* 0x000e220000000a00 */
[----:B--2---:R-:W-:-:S04]  /*08d0*/  IMAD R9, R0, R4, R15 ;  /* 0x0000000400097224 */ /* 0x004fc800078e020f */
[----:B---3--:R-:W-:-:S05]  /*08e0*/  IMAD.WIDE R8, R9, 0x4, R6 ;  /* 0x0000000409087825 */ /* 0x008fca00078e0206 */
[----:B------:R-:W-:Y:S04]  /*08f0*/  STG.E desc[UR4][R8.64], R13 ;  /* 0x0000000d08007986 */ /* 0x000fe8000c101904 */
[----:B0-----:R-:W-:Y:S01]  /*0900*/  STG.E desc[UR4][R10.64], R13 ;  /* 0x0000000d0a007986 */ /* 0x001fe2000c101904 */
[----:B------:R-:W-:Y:S05]  /*0910*/  EXIT ;  /* 0x000000000000794d */ /* 0x000fea0003800000 */
.L_x_36:
        /* <DEDUP_REMOVED lines=14> */
.L_x_56:


//--------------------- .text._Z14init_particlesP5Pointi --------------------------
	.section	.text._Z14init_particlesP5Pointi,"ax",@progbits
	.align	128
        .global         _Z14init_particlesP5Pointi
        .type           _Z14init_particlesP5Pointi,@function
        .size           _Z14init_particlesP5Pointi,(.L_x_54 - _Z14init_particlesP5Pointi)
        .other          _Z14init_particlesP5Pointi,@"STO_CUDA_ENTRY STV_DEFAULT"
_Z14init_particlesP5Pointi:
.text._Z14init_particlesP5Pointi:
        /* <DEDUP_REMOVED lines=8> */
[----:B------:R-:W-:Y:S01]  /*0080*/  IMAD R0, R2, 0x4b, RZ ;  /* 0x0000004b02007824 */ /* 0x000fe200078e02ff */
[----:B------:R-:W0:Y:S01]  /*0090*/  LDCU.64 UR4, c[0x0][0x358] ;  /* 0x00006b00ff0477ac */ /* 0x000e220008000a00 */
[----:B------:R-:W-:Y:S02]  /*00a0*/  BSSY.RECONVERGENT B0, `(.L_x_37) ;  /* 0x0000040000007945 */ /* 0x000fe40003800200 */
        /* <DEDUP_REMOVED lines=54> */
[----:B------:R-:W1:Y:S01]  /*0410*/  FCHK P0, R0, 65537 ;  /* 0x4780008000007902 */ /* 0x000e620000000000 */
[----:B------:R-:W-:-:S04]  /*0420*/  FFMA R5, R0, R3, RZ ;  /* 0x0000000300057223 */ /* 0x000fc800000000ff */
[----:B------:R-:W-:-:S04]  /*0430*/  FFMA R6, R5, -65537, R0 ;  /* 0xc780008005067823 */ /* 0x000fc80000000000 */
[----:B------:R-:W-:Y:S01]  /*0440*/  FFMA R3, R3, R6, R5 ;  /* 0x0000000603037223 */ /* 0x000fe20000000005 */
[----:B01----:R-:W-:Y:S06]  /*0450*/  @!P0 BRA `(.L_x_38) ;  /* 0x0000000000108947 */ /* 0x003fec0003800000 */
[----:B------:R-:W-:Y:S02]  /*0460*/  MOV R3, R0 ;  /* 0x0000000000037202 */ /* 0x000fe40000000f00 */
[----:B------:R-:W-:-:S07]  /*0470*/  MOV R6, 0x490 ;  /* 0x0000049000067802 */ /* 0x000fce0000000f00 */
[----:B------:R-:W-:Y:S05]  /*0480*/  CALL.REL.NOINC `($__internal_1_$__cuda_sm3x_div_rn_noftz_f32_slowpath) ;  /* 0x0000000400547944 */ /* 0x000fea0003c00000 */
[----:B------:R-:W-:-:S07]  /*0490*/  IMAD.MOV.U32 R3, RZ, RZ, R0 ;  /* 0x000000ffff037224 */ /* 0x000fce00078e0000 */
.L_x_38:
[----:B------:R-:W-:Y:S05]  /*04a0*/  BSYNC.RECONVERGENT B0 ;  /* 0x0000000000007941 */ /* 0x000fea0003800200 */
.L_x_37:
[----:B------:R-:W0:Y:S02]  /*04b0*/  LDC.64 R6, c[0x4][RZ] ;  /* 0x01000000ff067b82 */ /* 0x000e240000000a00 */
[----:B0-----:R0:W2:Y:S01]  /*04c0*/  LDG.E R0, desc[UR4][R6.64] ;  /* 0x0000000406007981 */ /* 0x0010a2000c1e1900 */
[----:B------:R-:W-:Y:S01]  /*04d0*/  FMUL R5, R3, 65537 ;  /* 0x4780008003057820 */ /* 0x000fe20000400000 */
[----:B------:R-:W-:Y:S05]  /*04e0*/  BSSY.RECONVERGENT B0, `(.L_x_39) ;  /* 0x0000043000007945 */ /* 0x000fea0003800200 */
[----:B------:R-:W1:Y:S02]  /*04f0*/  F2I.TRUNC.NTZ R5, R5 ;  /* 0x0000000500057305 */ /* 0x000e64000020f100 */
[----:B-1----:R-:W-:-:S04]  /*0500*/  IMAD R8, R5, 0x4b, RZ ;  /* 0x0000004b05087824 */ /* 0x002fc800078e02ff */
        /* <DEDUP_REMOVED lines=8> */
[----:B------:R-:W-:Y:S02]  /*0590*/  IMAD R8, R8, -0x10001, R9 ;  /* 0xfffeffff08087824 */ /* 0x000fe400078e0209 */
[----:B------:R-:W-:Y:S02]  /*05a0*/  IMAD.MOV.U32 R9, RZ, RZ, 0x377fff00 ;  /* 0x377fff00ff097424 */ /* 0x000fe400078e00ff */
[----:B------:R-:W-:-:S04]  /*05b0*/  IMAD R8, R8, 0x4b, RZ ;  /* 0x0000004b08087824 */ /* 0x000fc800078e02ff */
[----:B------:R-:W-:-:S05]  /*05c0*/  IMAD.HI R5, R8, 0x7fff8001, RZ ;  /* 0x7fff800108057827 */ /* 0x000fca00078e02ff */
[----:B0-----:R-:W-:-:S04]  /*05d0*/  SHF.R.U32.HI R6, RZ, 0x1f, R5 ;  /* 0x0000001fff067819 */ /* 0x001fc80000011605 */
        /* <DEDUP_REMOVED lines=36> */
[----:B------:R-:W-:-:S05]  /*0820*/  IMAD R7, R7, -0x10001, R6 ;  /* 0xfffeffff07077824 */ /* 0x000fca00078e0206 */
[----:B------:R-:W-:-:S04]  /*0830*/  I2FP.F32.S32 R8, R7 ;  /* 0x0000000700087245 */ /* 0x000fc80000201400 */
[----:B------:R-:W0:Y:S01]  /*0840*/  FCHK P0, R8, 65537 ;  /* 0x4780008008007902 */ /* 0x000e220000000000 */
[----:B--2---:R-:W-:-:S05]  /*0850*/  I2FP.F32.S32 R0, R0 ;  /* 0x0000000000007245 */ /* 0x004fca0000201400 */
[----:B------:R-:W-:Y:S01]  /*0860*/  FMUL R5, R0, R3 ;  /* 0x0000000300057220 */ /* 0x000fe20000400000 */
[----:B------:R-:W-:-:S04]  /*0870*/  FFMA R0, R9, -R4, 1 ;  /* 0x3f80000009007423 */ /* 0x000fc80000000804 */
[----:B------:R-:W-:Y:S01]  /*0880*/  FFMA R0, R0, R9, 1.525855623185634613e-05 ;  /* 0x377fff0000007423 */ /* 0x000fe20000000009 */
[----:B------:R-:W1:Y:S03]  /*0890*/  F2I.TRUNC.NTZ R5, R5 ;  /* 0x0000000500057305 */ /* 0x000e66000020f100 */
[----:B------:R-:W-:-:S04]  /*08a0*/  FFMA R3, R0, R8, RZ ;  /* 0x0000000800037223 */ /* 0x000fc800000000ff */
[----:B------:R-:W-:-:S04]  /*08b0*/  FFMA R6, R3, -65537, R8 ;  /* 0xc780008003067823 */ /* 0x000fc80000000008 */
[----:B------:R-:W-:Y:S01]  /*08c0*/  FFMA R0, R0, R6, R3 ;  /* 0x0000000600007223 */ /* 0x000fe20000000003 */
[----:B0-----:R-:W-:Y:S06]  /*08d0*/  @!P0 BRA `(.L_x_40) ;  /* 0x00000000000c8947 */ /* 0x001fec0003800000 */
[----:B------:R-:W-:Y:S02]  /*08e0*/  MOV R3, R8 ;  /* 0x0000000800037202 */ /* 0x000fe40000000f00 */
[----:B------:R-:W-:-:S07]  /*08f0*/  MOV R6, 0x910 ;  /* 0x0000091000067802 */ /* 0x000fce0000000f00 */
[----:B-1----:R-:W-:Y:S05]  /*0900*/  CALL.REL.NOINC `($__internal_1_$__cuda_sm3x_div_rn_noftz_f32_slowpath) ;  /* 0x0000000000347944 */ /* 0x002fea0003c00000 */
.L_x_40:
[----:B------:R-:W-:Y:S05]  /*0910*/  BSYNC.RECONVERGENT B0 ;  /* 0x0000000000007941 */ /* 0x000fea0003800200 */
.L_x_39:
[----:B------:R-:W0:Y:S08]  /*0920*/  LDC.64 R6, c[0x4][0x8] ;  /* 0x01000200ff067b82 */ /* 0x000e300000000a00 */
[----:B------:R-:W2:Y:S01]  /*0930*/  LDC.64 R8, c[0x0][0x380] ;  /* 0x0000e000ff087b82 */ /* 0x000ea20000000a00 */
[----:B0-----:R-:W3:Y:S01]  /*0940*/  LDG.E R6, desc[UR4][R6.64] ;  /* 0x0000000406067981 */ /* 0x001ee2000c1e1900 */
[----:B--2---:R-:W-:-:S05]  /*0950*/  IMAD.WIDE R8, R2, 0x10, R8 ;  /* 0x0000001002087825 */ /* 0x004fca00078e0208 */
[----:B-1----:R-:W-:Y:S04]  /*0960*/  STG.E desc[UR4][R8.64], R5 ;  /* 0x0000000508007986 */ /* 0x002fe8000c101904 */
[----:B------:R-:W-:Y:S04]  /*0970*/  STG.E desc[UR4][R8.64+0xc], R2 ;  /* 0x00000c0208007986 */ /* 0x000fe8000c101904 */
[----:B------:R-:W-:Y:S01]  /*0980*/  STG.E desc[UR4][R8.64+0x8], RZ ;  /* 0x000008ff08007986 */ /* 0x000fe2000c101904 */
[----:B---3--:R-:W-:-:S05]  /*0990*/  I2FP.F32.S32 R3, R6 ;  /* 0x0000000600037245 */ /* 0x008fca0000201400 */
[----:B------:R-:W-:-:S04]  /*09a0*/  FMUL R0, R3, R0 ;  /* 0x0000000003007220 */ /* 0x000fc80000400000 */
[----:B------:R-:W0:Y:S02]  /*09b0*/  F2I.TRUNC.NTZ R3, R0 ;  /* 0x0000000000037305 */ /* 0x000e24000020f100 */
[----:B0-----:R-:W-:Y:S01]  /*09c0*/  STG.E desc[UR4][R8.64+0x4], R3 ;  /* 0x0000040308007986 */ /* 0x001fe2000c101904 */
[----:B------:R-:W-:Y:S05]  /*09d0*/  EXIT ;  /* 0x000000000000794d */ /* 0x000fea0003800000 */
        .weak           $__internal_1_$__cuda_sm3x_div_rn_noftz_f32_slowpath
        .type           $__internal_1_$__cuda_sm3x_div_rn_noftz_f32_slowpath,@function
        .size           $__internal_1_$__cuda_sm3x_div_rn_noftz_f32_slowpath,(.L_x_54 - $__internal_1_$__cuda_sm3x_div_rn_noftz_f32_slowpath)
$__internal_1_$__cuda_sm3x_div_rn_noftz_f32_slowpath:
[----:B------:R-:W-:Y:S01]  /*09e0*/  SHF.R.U32.HI R7, RZ, 0x17, R4 ;  /* 0x00000017ff077819 */ /* 0x000fe20000011604 */
[----:B------:R-:W-:Y:S01]  /*09f0*/  BSSY.RECONVERGENT B1, `(.L_x_41) ;  /* 0x0000064000017945 */ /* 0x000fe20003800200 */
[----:B------:R-:W-:Y:S01]  /*0a00*/  SHF.R.U32.HI R0, RZ, 0x17, R3 ;  /* 0x00000017ff007819 */ /* 0x000fe20000011603 */
[----:B------:R-:W-:Y:S01]  /*0a10*/  IMAD.MOV.U32 R8, RZ, RZ, 0x47800080 ;  /* 0x47800080ff087424 */ /* 0x000fe200078e00ff */
[----:B------:R-:W-:Y:S02]  /*0a20*/  LOP3.LUT R7, R7, 0xff, RZ, 0xc0, !PT ;  /* 0x000000ff07077812 */ /* 0x000fe400078ec0ff */
[----:B------:R-:W-:-:S03]  /*0a30*/  LOP3.LUT R12, R0, 0xff, RZ, 0xc0, !PT ;  /* 0x000000ff000c7812 */ /* 0x000fc600078ec0ff */
[----:B------:R-:W-:Y:S01]  /*0a40*/  VIADD R10, R7, 0xffffffff ;  /* 0xffffffff070a7836 */ /* 0x000fe20000000000 */
[----:B------:R-:W-:-:S04]  /*0a50*/  IADD3 R11, PT, PT, R12, -0x1, RZ ;  /* 0xffffffff0c0b7810 */ /* 0x000fc80007ffe0ff */
[----:B------:R-:W-:-:S04]  /*0a60*/  ISETP.GT.U32.AND P0, PT, R10, 0xfd, PT ;  /* 0x000000fd0a00780c */ /* 0x000fc80003f04070 */
[----:B------:R-:W-:-:S13]  /*0a70*/  ISETP.GT.U32.OR P0, PT, R11, 0xfd, P0 ;  /* 0x000000fd0b00780c */ /* 0x000fda0000704470 */
[----:B------:R-:W-:Y:S01]  /*0a80*/  @!P0 MOV R9, RZ ;  /* 0x000000ff00098202 */ /* 0x000fe20000000f00 */
[----:B------:R-:W-:Y:S06]  /*0a90*/  @!P0 BRA `(.L_x_42) ;  /* 0x0000000000608947 */ /* 0x000fec0003800000 */
[----:B------:R-:W-:Y:S01]  /*0aa0*/  IMAD.MOV.U32 R0, RZ, RZ, 0x47800080 ;  /* 0x47800080ff007424 */ /* 0x000fe200078e00ff */
[----:B------:R-:W-:-:S04]  /*0ab0*/  FSETP.GTU.FTZ.AND P0, PT, |R3|, +INF , PT ;  /* 0x7f8000000300780b */ /* 0x000fc80003f1c200 */
[----:B------:R-:W-:-:S04]  /*0ac0*/  FSETP.GTU.FTZ.AND P1, PT, |R0|, +INF , PT ;  /* 0x7f8000000000780b */ /* 0x000fc80003f3c200 */
[----:B------:R-:W-:-:S13]  /*0ad0*/  PLOP3.LUT P0, PT, P0, P1, PT, 0xf8, 0x8f ;  /* 0x00000000008f781c */ /* 0x000fda0000703f70 */
[----:B------:R-:W-:Y:S05]  /*0ae0*/  @P0 BRA `(.L_x_43) ;  /* 0x00000004004c0947 */ /* 0x000fea0003800000 */
[----:B------:R-:W-:-:S13]  /*0af0*/  LOP3.LUT P0, RZ, R8, 0x7fffffff, R3, 0xc8, !PT ;  /* 0x7fffffff08ff7812 */ /* 0x000fda000780c803 */
[----:B------:R-:W-:Y:S05]  /*0b00*/  @!P0 BRA `(.L_x_44) ;  /* 0x00000004003c8947 */ /* 0x000fea0003800000 */
[C---:B------:R-:W-:Y:S02]  /*0b10*/  FSETP.NEU.FTZ.AND P2, PT, |R3|.reuse, +INF , PT ;  /* 0x7f8000000300780b */ /* 0x040fe40003f5d200 */
[----:B------:R-:W-:Y:S02]  /*0b20*/  FSETP.NEU.FTZ.AND P1, PT, |R0|, +INF , PT ;  /* 0x7f8000000000780b */ /* 0x000fe40003f3d200 */
[----:B------:R-:W-:-:S11]  /*0b30*/  FSETP.NEU.FTZ.AND P0, PT, |R3|, +INF , PT ;  /* 0x7f8000000300780b */ /* 0x000fd60003f1d200 */
[----:B------:R-:W-:Y:S05]  /*0b40*/  @!P1 BRA !P2, `(.L_x_44) ;  /* 0x00000004002c9947 */ /* 0x000fea0005000000 */
[----:B------:R-:W-:-:S04]  /*0b50*/  LOP3.LUT P2, RZ, R3, 0x7fffffff, RZ, 0xc0, !PT ;  /* 0x7fffffff03ff7812 */ /* 0x000fc8000784c0ff */
[----:B------:R-:W-:-:S13]  /*0b60*/  PLOP3.LUT P1, PT, P1, P2, PT, 0x2f, 0xf2 ;  /* 0x0000000000f2781c */ /* 0x000fda0000f24577 */
[----:B------:R-:W-:Y:S05]  /*0b70*/  @P1 BRA `(.L_x_45) ;  /* 0x0000000400181947 */ /* 0x000fea0003800000 */
[----:B------:R-:W-:-:S04]  /*0b80*/  LOP3.LUT P1, RZ, R8, 0x7fffffff, RZ, 0xc0, !PT ;  /* 0x7fffffff08ff7812 */ /* 0x000fc8000782c0ff */
[----:B------:R-:W-:-:S13]  /*0b90*/  PLOP3.LUT P0, PT, P0, P1, PT, 0x2f, 0xf2 ;  /* 0x0000000000f2781c */ /* 0x000fda0000702577 */
[----:B------:R-:W-:Y:S05]  /*0ba0*/  @P0 BRA `(.L_x_46) ;  /* 0x0000000400000947 */ /* 0x000fea0003800000 */
[----:B------:R-:W-:Y:S02]  /*0bb0*/  ISETP.GE.AND P0, PT, R11, RZ, PT ;  /* 0x000000ff0b00720c */ /* 0x000fe40003f06270 */
[----:B------:R-:W-:-:S11]  /*0bc0*/  ISETP.GE.AND P1, PT, R10, RZ, PT ;  /* 0x000000ff0a00720c */ /* 0x000fd60003f26270 */
[----:B------:R-:W-:Y:S01]  /*0bd0*/  @P0 MOV R9, RZ ;  /* 0x000000ff00090202 */ /* 0x000fe20000000f00 */
[----:B------:R-:W-:Y:S02]  /*0be0*/  @!P0 IMAD.MOV.U32 R9, RZ, RZ, -0x40 ;  /* 0xffffffc0ff098424 */ /* 0x000fe400078e00ff */
[----:B------:R-:W-:Y:S01]  /*0bf0*/  @!P0 FFMA R3, R3, 1.84467440737095516160e+19, RZ ;  /* 0x5f80000003038823 */ /* 0x000fe200000000ff */
[----:B------:R-:W-:Y:S02]  /*0c00*/  @!P1 FFMA R8, R0, 1.84467440737095516160e+19, RZ ;  /* 0x5f80000000089823 */ /* 0x000fe400000000ff */
[----:B------:R-:W-:-:S07]  /*0c10*/  @!P1 IADD3 R9, PT, PT, R9, 0x40, RZ ;  /* 0x0000004009099810 */ /* 0x000fce0007ffe0ff */
.L_x_42:
[----:B------:R-:W-:Y:S01]  /*0c20*/  LEA R11, R7, 0xc0800000, 0x17 ;  /* 0xc0800000070b7811 */ /* 0x000fe200078eb8ff */
[----:B------:R-:W-:Y:S04]  /*0c30*/  BSSY.RECONVERGENT B2, `(.L_x_47) ;  /* 0x0000036000027945 */ /* 0x000fe80003800200 */
[----:B------:R-:W-:Y:S01]  /*0c40*/  IMAD.IADD R11, R8, 0x1, -R11 ;  /* 0x00000001080b7824 */ /* 0x000fe200078e0a0b */
[----:B------:R-:W-:-:S03]  /*0c50*/  IADD3 R8, PT, PT, R12, -0x7f, RZ ;  /* 0xffffff810c087810 */ /* 0x000fc60007ffe0ff */
[----:B------:R-:W0:Y:S01]  /*0c60*/  MUFU.RCP R10, R11 ;  /* 0x0000000b000a7308 */ /* 0x000e220000001000 */
[----:B------:R-:W-:Y:S01]  /*0c70*/  FADD.FTZ R13, -R11, -RZ ;  /* 0x800000ff0b0d7221 */ /* 0x000fe20000010100 */
[C---:B------:R-:W-:Y:S01]  /*0c80*/  IMAD R0, R8.reuse, -0x800000, R3 ;  /* 0xff80000008007824 */ /* 0x040fe200078e0203 */
[----:B------:R-:W-:-:S05]  /*0c90*/  IADD3 R8, PT, PT, R8, 0x7f, -R7 ;  /* 0x0000007f08087810 */ /* 0x000fca0007ffe807 */
[----:B------:R-:W-:Y:S02]  /*0ca0*/  IMAD.IADD R8, R8, 0x1, R9 ;  /* 0x0000000108087824 */ /* 0x000fe400078e0209 */
        /* <DEDUP_REMOVED lines=8> */
[----:B------:R-:W-:-:S04]  /*0d30*/  LOP3.LUT R3, R3, 0xff, RZ, 0xc0, !PT ;  /* 0x000000ff03037812 */ /* 0x000fc800078ec0ff */
[----:B------:R-:W-:-:S05]  /*0d40*/  IADD3 R9, PT, PT, R3, R8, RZ ;  /* 0x0000000803097210 */ /* 0x000fca0007ffe0ff */
        /* <DEDUP_REMOVED lines=10> */
[CCC-:B------:R-:W-:Y:S01]  /*0df0*/  FFMA.RZ R3, R12.reuse, R10.reuse, R15.reuse ;  /* 0x0000000a0c037223 */ /* 0x1c0fe2000000c00f */
[CCC-:B------:R-:W-:Y:S01]  /*0e00*/  FFMA.RM R8, R12.reuse, R10.reuse, R15.reuse ;  /* 0x0000000a0c087223 */ /* 0x1c0fe2000000400f */
[C---:B------:R-:W-:Y:S02]  /*0e10*/  ISETP.NE.AND P2, PT, R9.reuse, RZ, PT ;  /* 0x000000ff0900720c */ /* 0x040fe40003f45270 */
[----:B------:R-:W-:Y:S02]  /*0e20*/  ISETP.NE.AND P1, PT, R9, RZ, PT ;  /* 0x000000ff0900720c */ /* 0x000fe40003f25270 */
[----:B------:R-:W-:Y:S01]  /*0e30*/  LOP3.LUT R7, R3, 0x7fffff, RZ, 0xc0, !PT ;  /* 0x007fffff03077812 */ /* 0x000fe200078ec0ff */
[----:B------:R-:W-:Y:S01]  /*0e40*/  FFMA.RP R3, R12, R10, R15 ;  /* 0x0000000a0c037223 */ /* 0x000fe2000000800f */
[----:B------:R-:W-:Y:S01]  /*0e50*/  IADD3 R10, PT, PT, R9, 0x20, RZ ;  /* 0x00000020090a7810 */ /* 0x000fe20007ffe0ff */
[----:B------:R-:W-:Y:S01]  /*0e60*/  IMAD.MOV R9, RZ, RZ, -R9 ;  /* 0x000000ffff097224 */ /* 0x000fe200078e0a09 */
[----:B------:R-:W-:-:S02]  /*0e70*/  LOP3.LUT R7, R7, 0x800000, RZ, 0xfc, !PT ;  /* 0x0080000007077812 */ /* 0x000fc400078efcff */
        /* <DEDUP_REMOVED lines=13> */
.L_x_49:
[----:B------:R-:W-:-:S04]  /*0f50*/  LOP3.LUT R0, R0, 0x80000000, RZ, 0xc0, !PT ;  /* 0x8000000000007812 */ /* 0x000fc800078ec0ff */
[----:B------:R-:W-:Y:S01]  /*0f60*/  LOP3.LUT R0, R0, 0x7f800000, RZ, 0xfc, !PT ;  /* 0x7f80000000007812 */ /* 0x000fe200078efcff */
[----:B------:R-:W-:Y:S06]  /*0f70*/  BRA `(.L_x_50) ;  /* 0x0000000000047947 */ /* 0x000fec0003800000 */
.L_x_48:
[----:B------:R-:W-:-:S07]  /*0f80*/  IMAD R0, R8, 0x800000, R0 ;  /* 0x0080000008007824 */ /* 0x000fce00078e0200 */
.L_x_50:
[----:B------:R-:W-:Y:S05]  /*0f90*/  BSYNC.RECONVERGENT B2 ;  /* 0x0000000000027941 */ /* 0x000fea0003800200 */
.L_x_47:
[----:B------:R-:W-:Y:S05]  /*0fa0*/  BRA `(.L_x_51) ;  /* 0x0000000000207947 */ /* 0x000fea0003800000 */
.L_x_46:
[----:B------:R-:W-:-:S04]  /*0fb0*/  LOP3.LUT R0, R8, 0x80000000, R3, 0x48, !PT ;  /* 0x8000000008007812 */ /* 0x000fc800078e4803 */
[----:B------:R-:W-:Y:S01]  /*0fc0*/  LOP3.LUT R0, R0, 0x7f800000, RZ, 0xfc, !PT ;  /* 0x7f80000000007812 */ /* 0x000fe200078efcff */
[----:B------:R-:W-:Y:S06]  /*0fd0*/  BRA `(.L_x_51) ;  /* 0x0000000000147947 */ /* 0x000fec0003800000 */
.L_x_45:
[----:B------:R-:W-:Y:S01]  /*0fe0*/  LOP3.LUT R0, R8, 0x80000000, R3, 0x48, !PT ;  /* 0x8000000008007812 */ /* 0x000fe200078e4803 */
[----:B------:R-:W-:Y:S06]  /*0ff0*/  BRA `(.L_x_51) ;  /* 0x00000000000c7947 */ /* 0x000fec0003800000 */
.L_x_44:
[----:B------:R-:W0:Y:S01]  /*1000*/  MUFU.RSQ R0, -QNAN ;  /* 0xffc0000000007908 */ /* 0x000e220000001400 */
[----:B------:R-:W-:Y:S05]  /*1010*/  BRA `(.L_x_51) ;  /* 0x0000000000047947 */ /* 0x000fea0003800000 */
.L_x_43:
[----:B------:R-:W-:-:S07]  /*1020*/  FADD.FTZ R0, R3, R0 ;  /* 0x0000000003007221 */ /* 0x000fce0000010000 */
.L_x_51:
[----:B------:R-:W-:Y:S05]  /*1030*/  BSYNC.RECONVERGENT B1 ;  /* 0x0000000000017941 */ /* 0x000fea0003800200 */
.L_x_41:
[----:B------:R-:W-:-:S04]  /*1040*/  HFMA2 R7, -RZ, RZ, 0, 0 ;  /* 0x00000000ff077431 */ /* 0x000fc800000001ff */
[----:B0-----:R-:W-:Y:S05]  /*1050*/  RET.REL.NODEC R6 `(_Z14init_particlesP5Pointi) ;  /* 0xffffffec06e87950 */ /* 0x001fea0003c3ffff */
.L_x_52:
        /* <DEDUP_REMOVED lines=10> */
.L_x_54:


//--------------------- .nv.shared.reserved.0     --------------------------
	.section	.nv.shared.reserved.0,"aw",@nobits
	.weak		__nv_reservedSMEM_offset_0_alias
	.size		__nv_reservedSMEM_offset_0_alias, 0, 64
	.other		__nv_reservedSMEM_offset_0_alias,@"STO_CUDA_RESERVED_SHARED STV_DEFAULT"
__nv_reservedSMEM_offset_0_alias:
	.zero		0
	.zero		64


//--------------------- .nv.global                --------------------------
	.section	.nv.global,"aw",@nobits
	.align	8
.nv.global:
	.type		map,@object
	.size		map,(width - map)
map:
	.zero		8
	.type		width,@object
	.size		width,(height - width)
width:
	.zero		4
	.type		height,@object
	.size		height,(.L_1 - height)
height:
	.zero		4
.L_1:


//--------------------- .nv.constant0._Z14move_particlesP5Pointi --------------------------
	.section	.nv.constant0._Z14move_particlesP5Pointi,"a",@progbits
	.sectionflags	@""
	.align	4
.nv.constant0._Z14move_particlesP5Pointi:
	.zero		908


//--------------------- .nv.constant0._Z4fillP5PointiPi --------------------------
	.section	.nv.constant0._Z4fillP5PointiPi,"a",@progbits
	.sectionflags	@""
	.align	4
.nv.constant0._Z4fillP5PointiPi:
	.zero		920


//--------------------- .nv.constant0._Z14init_particlesP5Pointi --------------------------
	.section	.nv.constant0._Z14init_particlesP5Pointi,"a",@progbits
	.sectionflags	@""
	.align	4
.nv.constant0._Z14init_particlesP5Pointi:
	.zero		908


//--------------------- SYMBOLS --------------------------

	.type		.nv.reservedSmem.offset0,@object
	.size		.nv.reservedSmem.offset0,0x4
